	.headerflags	@"EF_CUDA_TEXMODE_UNIFIED EF_CUDA_64BIT_ADDRESS EF_CUDA_SM86 EF_CUDA_VIRTUAL_SM(EF_CUDA_SM86)"
	.elftype	@"ET_EXEC"


//--------------------- .nv.info                  --------------------------
	.section	.nv.info,"",@"SHT_CUDA_INFO"
	.align	4


	//----- nvinfo : EIATTR_REGCOUNT
	.align		4
        /*0000*/ 	.byte	0x04, 0x2f
        /*0002*/ 	.short	(.L_2 - .L_1)
	.align		4
.L_1:
        /*0004*/ 	.word	index@(triton_red_fused_add_mul_native_layer_norm_12)
        /*0008*/ 	.word	0x00000030


	//----- nvinfo : EIATTR_MIN_STACK_SIZE
	.align		4
.L_2:
        /*000c*/ 	.byte	0x04, 0x12
        /*000e*/ 	.short	(.L_4 - .L_3)
	.align		4
.L_3:
        /*0010*/ 	.word	index@(triton_red_fused_add_mul_native_layer_norm_12)
        /*0014*/ 	.word	0x00000000


	//----- nvinfo : EIATTR_FRAME_SIZE
	.align		4
.L_4:
        /*0018*/ 	.byte	0x04, 0x11
        /*001a*/ 	.short	(.L_6 - .L_5)
	.align		4
.L_5:
        /*001c*/ 	.word	index@(triton_red_fused_add_mul_native_layer_norm_12)
        /*0020*/ 	.word	0x00000000


	//----- nvinfo : EIATTR_MIN_STACK_SIZE
	.align		4
.L_6:
        /*0024*/ 	.byte	0x04, 0x12
        /*0026*/ 	.short	(.L_8 - .L_7)
	.align		4
.L_7:
        /*0028*/ 	.word	index@(triton_red_fused_add_mul_native_layer_norm_12)
        /*002c*/ 	.word	0x00000000
.L_8:


//--------------------- .nv.info.triton_red_fused_add_mul_native_layer_norm_12 --------------------------
	.section	.nv.info.triton_red_fused_add_mul_native_layer_norm_12,"",@"SHT_CUDA_INFO"
	.sectionflags	@""
	.align	4


	//----- nvinfo : EIATTR_CUDA_API_VERSION
	.align		4
        /*0000*/ 	.byte	0x04, 0x37
        /*0002*/ 	.short	(.L_10 - .L_9)
.L_9:
        /*0004*/ 	.word	0x0000007c


	//----- nvinfo : EIATTR_SW2861232_WAR
	.align		4
.L_10:
        /*0008*/ 	.byte	0x01, 0x35
	.zero		2


	//----- nvinfo : EIATTR_PARAM_CBANK
	.align		4
        /*000c*/ 	.byte	0x04, 0x0a
        /*000e*/ 	.short	(.L_12 - .L_11)
	.align		4
.L_11:
        /*0010*/ 	.word	index@(.nv.constant0.triton_red_fused_add_mul_native_layer_norm_12)
        /*0014*/ 	.short	0x0160
        /*0016*/ 	.short	0x0040


	//----- nvinfo : EIATTR_CBANK_PARAM_SIZE
	.align		4
.L_12:
        /*0018*/ 	.byte	0x03, 0x19
        /*001a*/ 	.short	0x0040


	//----- nvinfo : EIATTR_KPARAM_INFO
	.align		4
        /*001c*/ 	.byte	0x04, 0x17
        /*001e*/ 	.short	(.L_14 - .L_13)
.L_13:
        /*0020*/ 	.word	0x00000000
        /*0024*/ 	.short	0x0008
        /*0026*/ 	.short	0x0038
        /*0028*/ 	.byte	0x00, 0xf4, 0x21, 0x00


	//----- nvinfo : EIATTR_KPARAM_INFO
	.align		4
.L_14:
        /*002c*/ 	.byte	0x04, 0x17
        /*002e*/ 	.short	(.L_16 - .L_15)
.L_15:
        /*0030*/ 	.word	0x00000000
        /*0034*/ 	.short	0x0007
        /*0036*/ 	.short	0x0034
        /*0038*/ 	.byte	0x00, 0xf0, 0x11, 0x00


	//----- nvinfo : EIATTR_KPARAM_INFO
	.align		4
.L_16:
        /*003c*/ 	.byte	0x04, 0x17
        /*003e*/ 	.short	(.L_18 - .L_17)
.L_17:
        /*0040*/ 	.word	0x00000000
        /*0044*/ 	.short	0x0006
        /*0046*/ 	.short	0x0030
        /*0048*/ 	.byte	0x00, 0xf0, 0x11, 0x00


	//----- nvinfo : EIATTR_KPARAM_INFO
	.align		4
.L_18:
        /*004c*/ 	.byte	0x04, 0x17
        /*004e*/ 	.short	(.L_20 - .L_19)
.L_19:
        /*0050*/ 	.word	0x00000000
        /*0054*/ 	.short	0x0005
        /*0056*/ 	.short	0x0028
        /*0058*/ 	.byte	0x00, 0xf4, 0x21, 0x00


	//----- nvinfo : EIATTR_KPARAM_INFO
	.align		4
.L_20:
        /*005c*/ 	.byte	0x04, 0x17
        /*005e*/ 	.short	(.L_22 - .L_21)
.L_21:
        /*0060*/ 	.word	0x00000000
        /*0064*/ 	.short	0x0004
        /*0066*/ 	.short	0x0020
        /*0068*/ 	.byte	0x00, 0xf4, 0x21, 0x00


	//----- nvinfo : EIATTR_KPARAM_INFO
	.align		4
.L_22:
        /*006c*/ 	.byte	0x04, 0x17
        /*006e*/ 	.short	(.L_24 - .L_23)
.L_23:
        /*0070*/ 	.word	0x00000000
        /*0074*/ 	.short	0x0003
        /*0076*/ 	.short	0x0018
        /*0078*/ 	.byte	0x00, 0xf4, 0x21, 0x00


	//----- nvinfo : EIATTR_KPARAM_INFO
	.align		4
.L_24:
        /*007c*/ 	.byte	0x04, 0x17
        /*007e*/ 	.short	(.L_26 - .L_25)
.L_25:
        /*0080*/ 	.word	0x00000000
        /*0084*/ 	.short	0x0002
        /*0086*/ 	.short	0x0010
        /*0088*/ 	.byte	0x00, 0xf4, 0x21, 0x00


	//----- nvinfo : EIATTR_KPARAM_INFO
	.align		4
.L_26:
        /*008c*/ 	.byte	0x04, 0x17
        /*008e*/ 	.short	(.L_28 - .L_27)
.L_27:
        /*0090*/ 	.word	0x00000000
        /*0094*/ 	.short	0x0001
        /*0096*/ 	.short	0x0008
        /*0098*/ 	.byte	0x00, 0xf4, 0x21, 0x00


	//----- nvinfo : EIATTR_KPARAM_INFO
	.align		4
.L_28:
        /*009c*/ 	.byte	0x04, 0x17
        /*009e*/ 	.short	(.L_30 - .L_29)
.L_29:
        /*00a0*/ 	.word	0x00000000
        /*00a4*/ 	.short	0x0000
        /*00a6*/ 	.short	0x0000
        /*00a8*/ 	.byte	0x00, 0xf4, 0x21, 0x00


	//----- nvinfo : EIATTR_MAXREG_COUNT
	.align		4
.L_30:
        /*00ac*/ 	.byte	0x03, 0x1b
        /*00ae*/ 	.short	0x00ff


	//----- nvinfo : EIATTR_COOP_GROUP_MASK_REGIDS
	.align		4
        /*00b0*/ 	.byte	0x04, 0x29
        /*00b2*/ 	.short	(.L_32 - .L_31)


	//   ....[0]....
.L_31:
        /*00b4*/ 	.word	0xffffffff


	//   ....[1]....
        /*00b8*/ 	.word	0xffffffff


	//   ....[2]....
        /*00bc*/ 	.word	0xffffffff


	//   ....[3]....
        /*00c0*/ 	.word	0xffffffff


	//   ....[4]....
        /*00c4*/ 	.word	0xffffffff


	//   ....[5]....
        /*00c8*/ 	.word	0xffffffff


	//   ....[6]....
        /*00cc*/ 	.word	0xffffffff


	//   ....[7]....
        /*00d0*/ 	.word	0xffffffff


	//   ....[8]....
        /*00d4*/ 	.word	0xffffffff


	//   ....[9]....
        /*00d8*/ 	.word	0xffffffff


	//   ....[10]....
        /*00dc*/ 	.word	0xffffffff


	//   ....[11]....
        /*00e0*/ 	.word	0xffffffff


	//   ....[12]....
        /*00e4*/ 	.word	0xffffffff


	//   ....[13]....
        /*00e8*/ 	.word	0xffffffff


	//   ....[14]....
        /*00ec*/ 	.word	0xffffffff


	//   ....[15]....
        /*00f0*/ 	.word	0xffffffff


	//   ....[16]....
        /*00f4*/ 	.word	0xffffffff


	//   ....[17]....
        /*00f8*/ 	.word	0xffffffff


	//   ....[18]....
        /*00fc*/ 	.word	0xffffffff


	//----- nvinfo : EIATTR_COOP_GROUP_INSTR_OFFSETS
	.align		4
.L_32:
        /*0100*/ 	.byte	0x04, 0x28
        /*0102*/ 	.short	(.L_34 - .L_33)


	//   ....[0]....
.L_33:
        /*0104*/ 	.word	0x00001250


	//   ....[1]....
        /*0108*/ 	.word	0x00001290


	//   ....[2]....
        /*010c*/ 	.word	0x000013a0


	//   ....[3]....
        /*0110*/ 	.word	0x000013e0


	//   ....[4]....
        /*0114*/ 	.word	0x000014e0


	//   ....[5]....
        /*0118*/ 	.word	0x00001510


	//   ....[6]....
        /*011c*/ 	.word	0x00001610


	//   ....[7]....
        /*0120*/ 	.word	0x00001650


	//   ....[8]....
        /*0124*/ 	.word	0x00001760


	//   ....[9]....
        /*0128*/ 	.word	0x00001780


	//   ....[10]....
        /*012c*/ 	.word	0x00001930


	//   ....[11]....
        /*0130*/ 	.word	0x00001980


	//   ....[12]....
        /*0134*/ 	.word	0x000019a0


	//   ....[13]....
        /*0138*/ 	.word	0x000019d0


	//   ....[14]....
        /*013c*/ 	.word	0x00001a80


	//   ....[15]....
        /*0140*/ 	.word	0x00001af0


	//   ....[16]....
        /*0144*/ 	.word	0x00001b30


	//   ....[17]....
        /*0148*/ 	.word	0x00001c20


	//   ....[18]....
        /*014c*/ 	.word	0x00001c50


	//----- nvinfo : EIATTR_EXIT_INSTR_OFFSETS
	.align		4
.L_34:
        /*0150*/ 	.byte	0x04, 0x1c
        /*0152*/ 	.short	(.L_36 - .L_35)


	//   ....[0]....
.L_35:
        /*0154*/ 	.word	0x00002a40


	//   ....[1]....
        /*0158*/ 	.word	0x00002a60


	//----- nvinfo : EIATTR_REQNTID
	.align		4
.L_36:
        /*015c*/ 	.byte	0x04, 0x10
        /*015e*/ 	.short	(.L_38 - .L_37)
.L_37:
        /*0160*/ 	.word	0x00000100
        /*0164*/ 	.word	0x00000001
        /*0168*/ 	.word	0x00000001
.L_38:


//--------------------- .nv.callgraph             --------------------------
	.section	.nv.callgraph,"",@"SHT_CUDA_CALLGRAPH"
	.align	4
	.sectionentsize	8
	.align		4
        /*0000*/ 	.word	0x00000000
	.align		4
        /*0004*/ 	.word	0xffffffff
	.align		4
        /*0008*/ 	.word	0x00000000
	.align		4
        /*000c*/ 	.word	0xfffffffe
	.align		4
        /*0010*/ 	.word	0x00000000
	.align		4
        /*0014*/ 	.word	0xfffffffd
	.align		4
        /*0018*/ 	.word	0x00000000
	.align		4
        /*001c*/ 	.word	0xfffffffc


//--------------------- .nv.rel.action            --------------------------
	.section	.nv.rel.action,"",@"SHT_CUDA_RELOCINFO"
	.align	8
	.sectionentsize	8
        /*0000*/ 	.byte	0x73, 0x00, 0x00, 0x00, 0x00, 0x00, 0x00, 0x00, 0x00, 0x00, 0x00, 0x11, 0x25, 0x00, 0x05, 0x36


//--------------------- .nv.constant4             --------------------------
	.section	.nv.constant4,"a",@progbits
	.align	8
	.align		8
.nv.constant4:
        /*0000*/ 	.dword	_$_str


//--------------------- .nv.constant0.triton_red_fused_add_mul_native_layer_norm_12 --------------------------
	.section	.nv.constant0.triton_red_fused_add_mul_native_layer_norm_12,"a",@progbits
	.sectionflags	@""
	.align	4
.nv.constant0.triton_red_fused_add_mul_native_layer_norm_12:
	.zero		416


//--------------------- .text.triton_red_fused_add_mul_native_layer_norm_12 --------------------------
	.section	.text.triton_red_fused_add_mul_native_layer_norm_12,"ax",@progbits
	.sectionflags	@"SHF_BARRIERS=1"
	.sectioninfo	@"SHI_REGISTERS=48"
	.align	128
        .global         triton_red_fused_add_mul_native_layer_norm_12
        .type           triton_red_fused_add_mul_native_layer_norm_12,@function
        .size           triton_red_fused_add_mul_native_layer_norm_12,(.L_x_1 - triton_red_fused_add_mul_native_layer_norm_12)
        .other          triton_red_fused_add_mul_native_layer_norm_12,@"STO_CUDA_ENTRY STV_DEFAULT"
triton_red_fused_add_mul_native_layer_norm_12:
.text.triton_red_fused_add_mul_native_layer_norm_12:
[----:B------:R-:W-:Y:S02]  /*0000*/  MOV R1, c[0x0][0x28] ;  /* 0x00000a0000017a02 */ /* 0x000fe40000000f00 */
[----:B------:R-:W0:Y:S01]  /*0010*/  S2R R28, SR_TID.X ;  /* 0x00000000001c7919 */ /* 0x000e220000002100 */
[----:B------:R-:W-:Y:S01]  /*0020*/  MOV R0, 0x2 ;  /* 0x0000000200007802 */ /* 0x000fe20000000f00 */
[----:B------:R-:W-:Y:S01]  /*0030*/  CS2R R8, SRZ ;  /* 0x0000000000087805 */ /* 0x000fe2000001ff00 */
[----:B------:R-:W-:Y:S01]  /*0040*/  ULDC.64 UR4, c[0x0][0x118] ;  /* 0x0000460000047ab9 */ /* 0x000fe20000000a00 */
[----:B------:R-:W1:Y:S01]  /*0050*/  S2R R35, SR_CTAID.X ;  /* 0x0000000000237919 */ /* 0x000e620000002500 */
[----:B0-----:R-:W-:Y:S01]  /*0060*/  SHF.L.U32 R27, R28, 0x2, RZ ;  /* 0x000000021c1b7819 */ /* 0x001fe200000006ff */
[C---:B-1----:R-:W-:Y:S01]  /*0070*/  IMAD R24, R35.reuse, 0xc00, RZ ;  /* 0x00000c0023187824 */ /* 0x042fe200078e02ff */
[----:B------:R-:W-:Y:S02]  /*0080*/  ISETP.GE.AND P1, PT, R35, 0xe10, PT ;  /* 0x00000e102300780c */ /* 0x000fe40003f26270 */
[----:B------:R-:W-:Y:S02]  /*0090*/  LOP3.LUT R25, R27, 0x3fc, RZ, 0xc0, !PT ;  /* 0x000003fc1b197812 */ /* 0x000fe400078ec0ff */
[----:B------:R-:W-:-:S03]  /*00a0*/  LOP3.LUT R27, R24, 0x3fc, R27, 0xf8, !PT ;  /* 0x000003fc181b7812 */ /* 0x000fc600078ef81b */
[----:B------:R-:W-:-:S04]  /*00b0*/  IMAD.WIDE.U32 R2, R25, R0, c[0x0][0x170] ;  /* 0x00005c0019027625 */ /* 0x000fc800078e0000 */
[CC--:B------:R-:W-:Y:S01]  /*00c0*/  IMAD.WIDE.U32 R4, R25.reuse, R0.reuse, c[0x0][0x178] ;  /* 0x00005e0019047625 */ /* 0x0c0fe200078e0000 */
[----:B------:R-:W2:Y:S03]  /*00d0*/  LDG.E.EL.64 R14, [R2.64+0x3000] ;  /* 0x00300004020e7981 */ /* 0x000ea6000c2e1b00 */
[-C--:B------:R-:W-:Y:S01]  /*00e0*/  IMAD.WIDE.U32 R6, R25, R0.reuse, c[0x0][0x180] ;  /* 0x0000600019067625 */ /* 0x080fe200078e0000 */
[----:B------:R-:W3:Y:S03]  /*00f0*/  LDG.E.EL.64 R12, [R4.64+0x3000] ;  /* 0x00300004040c7981 */ /* 0x000ee6000c2e1b00 */
[CC--:B------:R-:W-:Y:S02]  /*0100*/  IMAD.WIDE R20, R27.reuse, R0.reuse, c[0x0][0x160] ;  /* 0x000058001b147625 */ /* 0x0c0fe400078e0200 */
[----:B------:R-:W4:Y:S04]  /*0110*/  LDG.E.EL.64 R6, [R6.64] ;  /* 0x0000000406067981 */ /* 0x000f28000c2e1b00 */
[----:B------:R-:W5:Y:S01]  /*0120*/  @!P1 LDG.E.EF.64 R8, [R20.64] ;  /* 0x0000000414089981 */ /* 0x000f62000c0e1b00 */
[----:B------:R-:W-:Y:S01]  /*0130*/  CS2R R10, SRZ ;  /* 0x00000000000a7805 */ /* 0x000fe2000001ff00 */
[----:B------:R-:W-:-:S05]  /*0140*/  IMAD.WIDE R18, R27, R0, c[0x0][0x168] ;  /* 0x00005a001b127625 */ /* 0x000fca00078e0200 */
[----:B------:R0:W5:Y:S01]  /*0150*/  @!P1 LDG.E.EF.64 R10, [R18.64] ;  /* 0x00000004120a9981 */ /* 0x000162000c0e1b00 */
[----:B--2---:R-:W-:Y:S02]  /*0160*/  SHF.L.U32 R34, R14, 0x10, RZ ;  /* 0x000000100e227819 */ /* 0x004fe400000006ff */
[----:B---3--:R-:W-:Y:S02]  /*0170*/  SHF.L.U32 R17, R12, 0x10, RZ ;  /* 0x000000100c117819 */ /* 0x008fe400000006ff */
[----:B----4-:R-:W-:Y:S02]  /*0180*/  SHF.L.U32 R23, R6, 0x10, RZ ;  /* 0x0000001006177819 */ /* 0x010fe400000006ff */
[----:B-----5:R-:W-:Y:S01]  /*0190*/  SHF.L.U32 R16, R8, 0x10, RZ ;  /* 0x0000001008107819 */ /* 0x020fe200000006ff */
[----:B------:R-:W-:Y:S01]  /*01a0*/  FADD R34, R34, R17 ;  /* 0x0000001122227221 */ /* 0x000fe20000000000 */
[----:B------:R-:W-:Y:S02]  /*01b0*/  SHF.L.U32 R32, R15, 0x10, RZ ;  /* 0x000000100f207819 */ /* 0x000fe400000006ff */
[----:B------:R-:W-:Y:S01]  /*01c0*/  SHF.L.U32 R31, R13, 0x10, RZ ;  /* 0x000000100d1f7819 */ /* 0x000fe200000006ff */
[----:B------:R-:W-:Y:S01]  /*01d0*/  FADD R17, R16, R23 ;  /* 0x0000001710117221 */ /* 0x000fe20000000000 */
[----:B------:R-:W-:-:S02]  /*01e0*/  PRMT R15, R15, 0x7632, R15 ;  /* 0x000076320f0f7816 */ /* 0x000fc4000000000f */
[----:B------:R-:W-:Y:S01]  /*01f0*/  PRMT R16, R13, 0x7632, R16 ;  /* 0x000076320d107816 */ /* 0x000fe20000000010 */
[----:B------:R-:W-:Y:S01]  /*0200*/  FADD R32, R32, R31 ;  /* 0x0000001f20207221 */ /* 0x000fe20000000000 */
[----:B------:R-:W-:Y:S02]  /*0210*/  SHF.L.U32 R31, R15, 0x10, RZ ;  /* 0x000000100f1f7819 */ /* 0x000fe400000006ff */
[----:B------:R-:W-:Y:S02]  /*0220*/  SHF.L.U32 R16, R16, 0x10, RZ ;  /* 0x0000001010107819 */ /* 0x000fe400000006ff */
[----:B------:R-:W-:Y:S02]  /*0230*/  PRMT R12, R12, 0x7632, R12 ;  /* 0x000076320c0c7816 */ /* 0x000fe4000000000c */
[----:B0-----:R-:W-:Y:S01]  /*0240*/  SHF.L.U32 R18, R9, 0x10, RZ ;  /* 0x0000001009127819 */ /* 0x001fe200000006ff */
[----:B------:R-:W-:Y:S01]  /*0250*/  FADD R31, R31, R16 ;  /* 0x000000101f1f7221 */ /* 0x000fe20000000000 */
[----:B------:R-:W-:-:S02]  /*0260*/  PRMT R6, R6, 0x7632, R6 ;  /* 0x0000763206067816 */ /* 0x000fc40000000006 */
[----:B------:R-:W-:Y:S02]  /*0270*/  SHF.L.U32 R19, R7, 0x10, RZ ;  /* 0x0000001007137819 */ /* 0x000fe400000006ff */
[----:B------:R-:W-:Y:S02]  /*0280*/  PRMT R14, R14, 0x7632, R14 ;  /* 0x000076320e0e7816 */ /* 0x000fe4000000000e */
[----:B------:R-:W-:Y:S02]  /*0290*/  SHF.L.U32 R13, R10, 0x10, RZ ;  /* 0x000000100a0d7819 */ /* 0x000fe400000006ff */
[----:B------:R-:W-:Y:S02]  /*02a0*/  PRMT R8, R8, 0x7632, R8 ;  /* 0x0000763208087816 */ /* 0x000fe40000000008 */
[----:B------:R-:W-:Y:S02]  /*02b0*/  PRMT R9, R9, 0x7632, R9 ;  /* 0x0000763209097816 */ /* 0x000fe40000000009 */
[----:B------:R-:W-:-:S02]  /*02c0*/  PRMT R7, R7, 0x7632, R7 ;  /* 0x0000763207077816 */ /* 0x000fc40000000007 */
[----:B------:R-:W-:Y:S02]  /*02d0*/  LOP3.LUT R16, R28, 0xff, RZ, 0xc0, !PT ;  /* 0x000000ff1c107812 */ /* 0x000fe400078ec0ff */
[----:B------:R-:W-:Y:S02]  /*02e0*/  SHF.L.U32 R33, R12, 0x10, RZ ;  /* 0x000000100c217819 */ /* 0x000fe400000006ff */
[----:B------:R-:W-:Y:S01]  /*02f0*/  SHF.L.U32 R15, R6, 0x10, RZ ;  /* 0x00000010060f7819 */ /* 0x000fe200000006ff */
[----:B------:R-:W-:Y:S01]  /*0300*/  IMAD.U32 R14, R14, 0x10000, RZ ;  /* 0x000100000e0e7824 */ /* 0x000fe200078e00ff */
[----:B------:R-:W-:Y:S01]  /*0310*/  SHF.L.U32 R8, R8, 0x10, RZ ;  /* 0x0000001008087819 */ /* 0x000fe200000006ff */
[----:B------:R-:W-:Y:S01]  /*0320*/  FFMA R34, R34, R17, R13 ;  /* 0x0000001122227223 */ /* 0x000fe2000000000d */
[----:B------:R-:W-:Y:S02]  /*0330*/  PRMT R10, R10, 0x7632, R10 ;  /* 0x000076320a0a7816 */ /* 0x000fe4000000000a */
[----:B------:R-:W-:-:S02]  /*0340*/  PRMT R6, R11, 0x7632, R6 ;  /* 0x000076320b067816 */ /* 0x000fc40000000006 */
[----:B------:R-:W-:Y:S02]  /*0350*/  SHF.L.U32 R9, R9, 0x10, RZ ;  /* 0x0000001009097819 */ /* 0x000fe400000006ff */
[----:B------:R-:W-:Y:S01]  /*0360*/  SHF.L.U32 R12, R7, 0x10, RZ ;  /* 0x00000010070c7819 */ /* 0x000fe200000006ff */
[----:B------:R-:W-:Y:S01]  /*0370*/  IMAD.WIDE.U32 R16, R16, 0x8, RZ ;  /* 0x0000000810107825 */ /* 0x000fe200078e00ff */
[----:B------:R-:W-:Y:S01]  /*0380*/  SHF.L.U32 R11, R11, 0x10, RZ ;  /* 0x000000100b0b7819 */ /* 0x000fe200000006ff */
[----:B------:R-:W-:Y:S01]  /*0390*/  FADD R33, R14, R33 ;  /* 0x000000210e217221 */ /* 0x000fe20000000000 */
[----:B------:R-:W-:Y:S01]  /*03a0*/  SHF.L.U32 R10, R10, 0x10, RZ ;  /* 0x000000100a0a7819 */ /* 0x000fe200000006ff */
[----:B------:R-:W-:Y:S01]  /*03b0*/  FADD R18, R18, R19 ;  /* 0x0000001312127221 */ /* 0x000fe20000000000 */
[----:B------:R-:W-:Y:S01]  /*03c0*/  FADD R8, R8, R15 ;  /* 0x0000000f08087221 */ /* 0x000fe20000000000 */
[----:B------:R-:W-:Y:S01]  /*03d0*/  IMAD.U32 R6, R6, 0x10000, RZ ;  /* 0x0001000006067824 */ /* 0x000fe200078e00ff */
[----:B------:R-:W-:Y:S01]  /*03e0*/  FADD R9, R9, R12 ;  /* 0x0000000c09097221 */ /* 0x000fe20000000000 */
[----:B------:R-:W-:Y:S01]  /*03f0*/  LOP3.LUT R7, R16, 0x3800, RZ, 0xfc, !PT ;  /* 0x0000380010077812 */ /* 0x000fe200078efcff */
[----:B------:R-:W-:Y:S01]  /*0400*/  FFMA R32, R32, R18, R11 ;  /* 0x0000001220207223 */ /* 0x000fe2000000000b */
[----:B------:R-:W-:Y:S01]  /*0410*/  FFMA R33, R33, R8, R10 ;  /* 0x0000000821217223 */ /* 0x000fe2000000000a */
[----:B------:R-:W-:Y:S01]  /*0420*/  FFMA R31, R31, R9, R6 ;  /* 0x000000091f1f7223 */ /* 0x000fe20000000006 */
[----:B------:R-:W-:-:S02]  /*0430*/  IADD3 R6, P0, R7, c[0x0][0x178], RZ ;  /* 0x00005e0007067a10 */ /* 0x000fc40007f1e0ff */
[----:B------:R-:W-:Y:S02]  /*0440*/  IADD3 R8, P2, R7, c[0x0][0x170], RZ ;  /* 0x00005c0007087a10 */ /* 0x000fe40007f5e0ff */
[----:B------:R-:W-:Y:S02]  /*0450*/  F2FP.BF16.PACK_AB R38, R33, R34 ;  /* 0x000000222126723e */ /* 0x000fe400000010ff */
[----:B------:R-:W-:Y:S02]  /*0460*/  F2FP.BF16.PACK_AB R39, R31, R32 ;  /* 0x000000201f27723e */ /* 0x000fe400000010ff */
[C---:B------:R-:W-:Y:S02]  /*0470*/  IADD3.X R9, R17.reuse, c[0x0][0x174], RZ, P2, !PT ;  /* 0x00005d0011097a10 */ /* 0x040fe400017fe4ff */
[----:B------:R-:W-:Y:S02]  /*0480*/  IADD3.X R7, R17, c[0x0][0x17c], RZ, P0, !PT ;  /* 0x00005f0011077a10 */ /* 0x000fe400007fe4ff */
[----:B------:R-:W-:Y:S01]  /*0490*/  IADD3 R23, R27, 0x400, RZ ;  /* 0x000004001b177810 */ /* 0x000fe20007ffe0ff */
[----:B------:R0:W-:Y:S01]  /*04a0*/  @!P1 STG.E.64 [R20.64], R38 ;  /* 0x0000002614009986 */ /* 0x0001e2000c101b04 */
[----:B------:R-:W-:Y:S01]  /*04b0*/  IADD3 R16, P0, R16, c[0x0][0x180], RZ ;  /* 0x0000600010107a10 */ /* 0x000fe20007f1e0ff */
[----:B------:R-:W-:-:S02]  /*04c0*/  CS2R R14, SRZ ;  /* 0x00000000000e7805 */ /* 0x000fc4000001ff00 */
[----:B------:R-:W2:Y:S01]  /*04d0*/  LDG.E.EL.64 R10, [R8.64] ;  /* 0x00000004080a7981 */ /* 0x000ea2000c2e1b00 */
[-C--:B------:R-:W-:Y:S01]  /*04e0*/  IMAD.WIDE R36, R23, R0.reuse, c[0x0][0x160] ;  /* 0x0000580017247625 */ /* 0x080fe200078e0200 */
[----:B------:R-:W-:Y:S02]  /*04f0*/  IADD3.X R17, R17, c[0x0][0x184], RZ, P0, !PT ;  /* 0x0000610011117a10 */ /* 0x000fe400007fe4ff */
[----:B------:R-:W3:Y:S01]  /*0500*/  LDG.E.EL.64 R12, [R6.64] ;  /* 0x00000004060c7981 */ /* 0x000ee2000c2e1b00 */
[----:B------:R-:W-:Y:S01]  /*0510*/  CS2R R18, SRZ ;  /* 0x0000000000127805 */ /* 0x000fe2000001ff00 */
[----:B------:R-:W-:Y:S02]  /*0520*/  IMAD.WIDE R22, R23, R0, c[0x0][0x168] ;  /* 0x00005a0017167625 */ /* 0x000fe400078e0200 */
[----:B------:R1:W4:Y:S04]  /*0530*/  @!P1 LDG.E.EF.64 R14, [R36.64] ;  /* 0x00000004240e9981 */ /* 0x000328000c0e1b00 */
[----:B0-----:R-:W5:Y:S04]  /*0540*/  LDG.E.EL.64 R20, [R16.64+0x800] ;  /* 0x0008000410147981 */ /* 0x001f68000c2e1b00 */
[----:B------:R5:W4:Y:S01]  /*0550*/  @!P1 LDG.E.EF.64 R18, [R22.64] ;  /* 0x0000000416129981 */ /* 0x000b22000c0e1b00 */
[----:B--2---:R-:W-:-:S02]  /*0560*/  SHF.L.U32 R40, R11, 0x10, RZ ;  /* 0x000000100b287819 */ /* 0x004fc400000006ff */
[----:B---3--:R-:W-:Y:S02]  /*0570*/  SHF.L.U32 R41, R13, 0x10, RZ ;  /* 0x000000100d297819 */ /* 0x008fe400000006ff */
[----:B------:R-:W-:Y:S02]  /*0580*/  SHF.L.U32 R38, R10, 0x10, RZ ;  /* 0x000000100a267819 */ /* 0x000fe400000006ff */
[----:B------:R-:W-:Y:S01]  /*0590*/  SHF.L.U32 R39, R12, 0x10, RZ ;  /* 0x000000100c277819 */ /* 0x000fe200000006ff */
[----:B-1----:R-:W-:Y:S01]  /*05a0*/  FADD R36, R40, R41 ;  /* 0x0000002928247221 */ /* 0x002fe20000000000 */
[----:B------:R-:W-:Y:S02]  /*05b0*/  PRMT R11, R11, 0x7632, R11 ;  /* 0x000076320b0b7816 */ /* 0x000fe4000000000b */
[----:B------:R-:W-:Y:S02]  /*05c0*/  PRMT R40, R13, 0x7632, R40 ;  /* 0x000076320d287816 */ /* 0x000fe40000000028 */
[----:B------:R-:W-:-:S02]  /*05d0*/  PRMT R12, R12, 0x7632, R12 ;  /* 0x000076320c0c7816 */ /* 0x000fc4000000000c */
[----:B----4-:R-:W-:Y:S02]  /*05e0*/  SHF.L.U32 R13, R14, 0x10, RZ ;  /* 0x000000100e0d7819 */ /* 0x010fe400000006ff */
[----:B-----5:R-:W-:Y:S01]  /*05f0*/  SHF.L.U32 R22, R20, 0x10, RZ ;  /* 0x0000001014167819 */ /* 0x020fe200000006ff */
[----:B------:R-:W-:Y:S01]  /*0600*/  FADD R38, R38, R39 ;  /* 0x0000002726267221 */ /* 0x000fe20000000000 */
[----:B------:R-:W-:Y:S02]  /*0610*/  SHF.L.U32 R39, R11, 0x10, RZ ;  /* 0x000000100b277819 */ /* 0x000fe400000006ff */
[----:B------:R-:W-:Y:S01]  /*0620*/  SHF.L.U32 R37, R12, 0x10, RZ ;  /* 0x000000100c257819 */ /* 0x000fe200000006ff */
[----:B------:R-:W-:Y:S01]  /*0630*/  FADD R22, R13, R22 ;  /* 0x000000160d167221 */ /* 0x000fe20000000000 */
[----:B------:R-:W-:Y:S02]  /*0640*/  SHF.L.U32 R11, R18, 0x10, RZ ;  /* 0x00000010120b7819 */ /* 0x000fe400000006ff */
[----:B------:R-:W-:-:S02]  /*0650*/  SHF.L.U32 R23, R15, 0x10, RZ ;  /* 0x000000100f177819 */ /* 0x000fc400000006ff */
[----:B------:R-:W-:Y:S02]  /*0660*/  SHF.L.U32 R12, R21, 0x10, RZ ;  /* 0x00000010150c7819 */ /* 0x000fe400000006ff */
[----:B------:R-:W-:Y:S02]  /*0670*/  PRMT R10, R10, 0x7632, R10 ;  /* 0x000076320a0a7816 */ /* 0x000fe4000000000a */
[----:B------:R-:W-:Y:S02]  /*0680*/  PRMT R20, R20, 0x7632, R20 ;  /* 0x0000763214147816 */ /* 0x000fe40000000014 */
[----:B------:R-:W-:Y:S02]  /*0690*/  PRMT R14, R14, 0x7632, R14 ;  /* 0x000076320e0e7816 */ /* 0x000fe4000000000e */
[----:B------:R-:W-:Y:S02]  /*06a0*/  PRMT R15, R15, 0x7632, R15 ;  /* 0x000076320f0f7816 */ /* 0x000fe4000000000f */
[----:B------:R-:W-:Y:S01]  /*06b0*/  PRMT R21, R21, 0x7632, R21 ;  /* 0x0000763215157816 */ /* 0x000fe20000000015 */
[----:B------:R-:W-:Y:S01]  /*06c0*/  FFMA R22, R38, R22, R11 ;  /* 0x0000001626167223 */ /* 0x000fe2000000000b */
[----:B------:R-:W-:Y:S01]  /*06d0*/  SHF.L.U32 R10, R10, 0x10, RZ ;  /* 0x000000100a0a7819 */ /* 0x000fe200000006ff */
[----:B------:R-:W-:Y:S01]  /*06e0*/  FADD R23, R23, R12 ;  /* 0x0000000c17177221 */ /* 0x000fe20000000000 */
[----:B------:R-:W-:Y:S01]  /*06f0*/  SHF.L.U32 R11, R20, 0x10, RZ ;  /* 0x00000010140b7819 */ /* 0x000fe200000006ff */
[----:B------:R-:W-:Y:S01]  /*0700*/  IMAD.U32 R40, R40, 0x10000, RZ ;  /* 0x0001000028287824 */ /* 0x000fe200078e00ff */
[----:B------:R-:W-:-:S02]  /*0710*/  PRMT R18, R18, 0x7632, R18 ;  /* 0x0000763212127816 */ /* 0x000fc40000000012 */
[----:B------:R-:W-:Y:S02]  /*0720*/  SHF.L.U32 R14, R14, 0x10, RZ ;  /* 0x000000100e0e7819 */ /* 0x000fe400000006ff */
[----:B------:R-:W-:Y:S02]  /*0730*/  PRMT R12, R19, 0x7632, R12 ;  /* 0x00007632130c7816 */ /* 0x000fe4000000000c */
[----:B------:R-:W-:Y:S02]  /*0740*/  SHF.L.U32 R15, R15, 0x10, RZ ;  /* 0x000000100f0f7819 */ /* 0x000fe400000006ff */
[----:B------:R-:W-:Y:S01]  /*0750*/  SHF.L.U32 R20, R21, 0x10, RZ ;  /* 0x0000001015147819 */ /* 0x000fe200000006ff */
[----:B------:R-:W-:Y:S01]  /*0760*/  FADD R37, R10, R37 ;  /* 0x000000250a257221 */ /* 0x000fe20000000000 */
[----:B------:R-:W-:Y:S01]  /*0770*/  SHF.L.U32 R19, R19, 0x10, RZ ;  /* 0x0000001013137819 */ /* 0x000fe200000006ff */
[----:B------:R-:W-:Y:S01]  /*0780*/  FADD R10, R39, R40 ;  /* 0x00000028270a7221 */ /* 0x000fe20000000000 */
[----:B------:R-:W-:Y:S01]  /*0790*/  SHF.L.U32 R18, R18, 0x10, RZ ;  /* 0x0000001012127819 */ /* 0x000fe200000006ff */
[----:B------:R-:W-:Y:S01]  /*07a0*/  FADD R11, R14, R11 ;  /* 0x0000000b0e0b7221 */ /* 0x000fe20000000000 */
[----:B------:R-:W-:Y:S01]  /*07b0*/  SHF.L.U32 R13, R12, 0x10, RZ ;  /* 0x000000100c0d7819 */ /* 0x000fe200000006ff */
[----:B------:R-:W-:Y:S01]  /*07c0*/  FADD R15, R15, R20 ;  /* 0x000000140f0f7221 */ /* 0x000fe20000000000 */
[----:B------:R-:W-:Y:S01]  /*07d0*/  FFMA R23, R36, R23, R19 ;  /* 0x0000001724177223 */ /* 0x000fe20000000013 */
[----:B------:R-:W-:Y:S01]  /*07e0*/  IADD3 R39, R27, 0x400, RZ ;  /* 0x000004001b277810 */ /* 0x000fe20007ffe0ff */
[----:B------:R-:W-:Y:S01]  /*07f0*/  FFMA R37, R37, R11, R18 ;  /* 0x0000000b25257223 */ /* 0x000fe20000000012 */
[----:B------:R-:W-:-:S03]  /*0800*/  FFMA R36, R10, R15, R13 ;  /* 0x0000000f0a247223 */ /* 0x000fc6000000000d */
[----:B------:R-:W-:Y:S01]  /*0810*/  IMAD.WIDE R18, R39, R0, c[0x0][0x160] ;  /* 0x0000580027127625 */ /* 0x000fe200078e0200 */
[----:B------:R-:W-:Y:S02]  /*0820*/  F2FP.BF16.PACK_AB R20, R37, R22 ;  /* 0x000000162514723e */ /* 0x000fe400000010ff */
[----:B------:R-:W-:Y:S02]  /*0830*/  F2FP.BF16.PACK_AB R21, R36, R23 ;  /* 0x000000172415723e */ /* 0x000fe400000010ff */
[----:B------:R-:W-:Y:S01]  /*0840*/  IADD3 R39, R39, 0x400, RZ ;  /* 0x0000040027277810 */ /* 0x000fe20007ffe0ff */
[----:B------:R-:W-:Y:S02]  /*0850*/  CS2R R12, SRZ ;  /* 0x00000000000c7805 */ /* 0x000fe4000001ff00 */
[----:B------:R0:W-:Y:S02]  /*0860*/  @!P1 STG.E.64 [R18.64], R20 ;  /* 0x0000001412009986 */ /* 0x0001e4000c101b04 */
[----:B------:R-:W-:-:S02]  /*0870*/  IMAD.WIDE R10, R39, R0, c[0x0][0x160] ;  /* 0x00005800270a7625 */ /* 0x000fc400078e0200 */
[----:B------:R-:W2:Y:S01]  /*0880*/  LDG.E.EL.64 R8, [R8.64+0x800] ;  /* 0x0008000408087981 */ /* 0x000ea2000c2e1b00 */
[----:B------:R-:W-:-:S03]  /*0890*/  CS2R R14, SRZ ;  /* 0x00000000000e7805 */ /* 0x000fc6000001ff00 */
[----:B------:R-:W3:Y:S04]  /*08a0*/  LDG.E.EL.64 R6, [R6.64+0x800] ;  /* 0x0008000406067981 */ /* 0x000ee8000c2e1b00 */
[----:B------:R-:W4:Y:S01]  /*08b0*/  LDG.E.EL.64 R16, [R16.64+0x1000] ;  /* 0x0010000410107981 */ /* 0x000f22000c2e1b00 */
[----:B0-----:R-:W-:-:S03]  /*08c0*/  IMAD.WIDE R18, R39, R0, c[0x0][0x168] ;  /* 0x00005a0027127625 */ /* 0x001fc600078e0200 */
[----:B------:R-:W5:Y:S04]  /*08d0*/  @!P1 LDG.E.EF.64 R12, [R10.64] ;  /* 0x000000040a0c9981 */ /* 0x000f68000c0e1b00 */
[----:B------:R4:W5:Y:S01]  /*08e0*/  @!P1 LDG.E.EF.64 R14, [R18.64] ;  /* 0x00000004120e9981 */ /* 0x000962000c0e1b00 */
[----:B------:R-:W-:-:S04]  /*08f0*/  ISETP.LT.AND P0, PT, R35, 0xe10, PT ;  /* 0x00000e102300780c */ /* 0x000fc80003f01270 */
[----:B------:R-:W-:-:S05]  /*0900*/  SEL R20, RZ, 0x3f800000, !P0 ;  /* 0x3f800000ff147807 */ /* 0x000fca0004000000 */
[----:B------:R-:W-:-:S05]  /*0910*/  FADD R39, R20, 1 ;  /* 0x3f80000014277421 */ /* 0x000fca0000000000 */
[----:B------:R-:W-:-:S05]  /*0920*/  FSEL R20, R39, R20, !P1 ;  /* 0x0000001427147208 */ /* 0x000fca0004800000 */
[----:B------:R-:W-:Y:S01]  /*0930*/  FADD R43, R20, 1 ;  /* 0x3f800000142b7421 */ /* 0x000fe20000000000 */
[----:B------:R-:W-:Y:S01]  /*0940*/  MUFU.RCP R39, R39 ;  /* 0x0000002700277308 */ /* 0x000fe20000001000 */
[----:B------:R-:W-:Y:S02]  /*0950*/  FSEL R32, R32, RZ, !P1 ;  /* 0x000000ff20207208 */ /* 0x000fe40004800000 */
[----:B------:R-:W-:Y:S02]  /*0960*/  FSEL R31, R31, RZ, !P1 ;  /* 0x000000ff1f1f7208 */ /* 0x000fe40004800000 */
[C---:B--2---:R-:W-:Y:S02]  /*0970*/  SHF.L.U32 R21, R8.reuse, 0x10, RZ ;  /* 0x0000001008157819 */ /* 0x044fe400000006ff */
[----:B------:R-:W-:Y:S01]  /*0980*/  PRMT R8, R8, 0x7632, R8 ;  /* 0x0000763208087816 */ /* 0x000fe20000000008 */
[C---:B---3--:R-:W-:Y:S01]  /*0990*/  IMAD.U32 R38, R6.reuse, 0x10000, RZ ;  /* 0x0001000006267824 */ /* 0x048fe200078e00ff */
[----:B------:R-:W-:-:S02]  /*09a0*/  PRMT R6, R6, 0x7632, R6 ;  /* 0x0000763206067816 */ /* 0x000fc40000000006 */
[----:B----4-:R-:W-:Y:S01]  /*09b0*/  SHF.L.U32 R19, R16, 0x10, RZ ;  /* 0x0000001010137819 */ /* 0x010fe200000006ff */
[----:B------:R-:W-:Y:S01]  /*09c0*/  FADD R21, R21, R38 ;  /* 0x0000002615157221 */ /* 0x000fe20000000000 */
[----:B------:R-:W-:Y:S02]  /*09d0*/  SHF.L.U32 R38, R9, 0x10, RZ ;  /* 0x0000001009267819 */ /* 0x000fe400000006ff */
[----:B-----5:R-:W-:Y:S02]  /*09e0*/  SHF.L.U32 R18, R12, 0x10, RZ ;  /* 0x000000100c127819 */ /* 0x020fe400000006ff */
[----:B------:R-:W-:Y:S02]  /*09f0*/  SHF.L.U32 R41, R7, 0x10, RZ ;  /* 0x0000001007297819 */ /* 0x000fe400000006ff */
[----:B------:R-:W-:Y:S02]  /*0a00*/  SHF.L.U32 R8, R8, 0x10, RZ ;  /* 0x0000001008087819 */ /* 0x000fe400000006ff */
[----:B------:R-:W-:Y:S01]  /*0a10*/  SHF.L.U32 R35, R6, 0x10, RZ ;  /* 0x0000001006237819 */ /* 0x000fe200000006ff */
[----:B------:R-:W-:Y:S01]  /*0a20*/  FADD R19, R18, R19 ;  /* 0x0000001312137221 */ /* 0x000fe20000000000 */
[----:B------:R-:W-:Y:S01]  /*0a30*/  SHF.L.U32 R18, R14, 0x10, RZ ;  /* 0x000000100e127819 */ /* 0x000fe200000006ff */
[----:B------:R-:W-:Y:S01]  /*0a40*/  FADD R6, R38, R41 ;  /* 0x0000002926067221 */ /* 0x000fe20000000000 */
[----:B------:R-:W-:Y:S01]  /*0a50*/  SHF.L.U32 R41, R17, 0x10, RZ ;  /* 0x0000001011297819 */ /* 0x000fe200000006ff */
[----:B------:R-:W-:Y:S01]  /*0a60*/  FADD R35, R8, R35 ;  /* 0x0000002308237221 */ /* 0x000fe20000000000 */
[----:B------:R-:W-:-:S02]  /*0a70*/  SHF.L.U32 R8, R13, 0x10, RZ ;  /* 0x000000100d087819 */ /* 0x000fc400000006ff */
[----:B------:R-:W-:Y:S01]  /*0a80*/  FSEL R38, R43, R20, !P1 ;  /* 0x000000142b267208 */ /* 0x000fe20004800000 */
[----:B------:R-:W-:Y:S01]  /*0a90*/  FFMA R18, R21, R19, R18 ;  /* 0x0000001315127223 */ /* 0x000fe20000000012 */
[----:B------:R-:W-:Y:S01]  /*0aa0*/  SHF.L.U32 R21, R15, 0x10, RZ ;  /* 0x000000100f157819 */ /* 0x000fe200000006ff */
[----:B------:R-:W-:Y:S02]  /*0ab0*/  FADD R8, R8, R41 ;  /* 0x0000002908087221 */ /* 0x000fe40000000000 */
[----:B------:R-:W-:Y:S01]  /*0ac0*/  FADD R19, R38, R38 ;  /* 0x0000002626137221 */ /* 0x000fe20000000000 */
[----:B------:R-:W-:Y:S01]  /*0ad0*/  PRMT R7, R16, 0x7632, R7 ;  /* 0x0000763210077816 */ /* 0x000fe20000000007 */
[----:B------:R-:W-:Y:S01]  /*0ae0*/  FFMA R16, R6, R8, R21 ;  /* 0x0000000806107223 */ /* 0x000fe20000000015 */
[----:B------:R-:W-:Y:S01]  /*0af0*/  PRMT R12, R12, 0x7632, R12 ;  /* 0x000076320c0c7816 */ /* 0x000fe2000000000c */
[C---:B------:R-:W-:Y:S01]  /*0b00*/  FMUL R6, R19.reuse, 16777216 ;  /* 0x4b80000013067820 */ /* 0x040fe20000400000 */
[C---:B------:R-:W-:Y:S01]  /*0b10*/  FSETP.GEU.AND P0, PT, R19.reuse, 1.175494350822287508e-38, PT ;  /* 0x008000001300780b */ /* 0x040fe20003f0e000 */
[----:B------:R-:W-:Y:S01]  /*0b20*/  FADD R21, R19, R38 ;  /* 0x0000002613157221 */ /* 0x000fe20000000000 */
[----:B------:R-:W-:Y:S01]  /*0b30*/  PRMT R14, R14, 0x7632, R14 ;  /* 0x000076320e0e7816 */ /* 0x000fe2000000000e */
[----:B------:R-:W-:Y:S01]  /*0b40*/  IMAD.U32 R41, R7, 0x10000, RZ ;  /* 0x0001000007297824 */ /* 0x000fe200078e00ff */
[----:B------:R-:W-:-:S02]  /*0b50*/  SHF.L.U32 R12, R12, 0x10, RZ ;  /* 0x000000100c0c7819 */ /* 0x000fc400000006ff */
[----:B------:R-:W-:Y:S02]  /*0b60*/  FSEL R40, R6, R19, !P0 ;  /* 0x0000001306287208 */ /* 0x000fe40004000000 */
[----:B------:R-:W-:Y:S01]  /*0b70*/  SHF.L.U32 R8, R14, 0x10, RZ ;  /* 0x000000100e087819 */ /* 0x000fe200000006ff */
[C---:B------:R-:W-:Y:S01]  /*0b80*/  FADD R14, R21.reuse, R38 ;  /* 0x00000026150e7221 */ /* 0x040fe20000000000 */
[----:B------:R-:W-:Y:S01]  /*0b90*/  FADD R12, R12, R41 ;  /* 0x000000290c0c7221 */ /* 0x000fe20000000000 */
[C---:B------:R-:W-:Y:S01]  /*0ba0*/  FMUL R6, R21.reuse, 16777216 ;  /* 0x4b80000015067820 */ /* 0x040fe20000400000 */
[----:B------:R-:W-:Y:S01]  /*0bb0*/  FSETP.GEU.AND P2, PT, R21, 1.175494350822287508e-38, PT ;  /* 0x008000001500780b */ /* 0x000fe20003f4e000 */
[C---:B------:R-:W-:Y:S01]  /*0bc0*/  FMUL R43, R14.reuse, 16777216 ;  /* 0x4b8000000e2b7820 */ /* 0x040fe20000400000 */
[----:B------:R-:W0:Y:S01]  /*0bd0*/  MUFU.RCP R40, R40 ;  /* 0x0000002800287308 */ /* 0x000e220000001000 */
[----:B------:R-:W-:Y:S01]  /*0be0*/  FSETP.GEU.AND P3, PT, R14, 1.175494350822287508e-38, PT ;  /* 0x008000000e00780b */ /* 0x000fe20003f6e000 */
[----:B------:R-:W-:Y:S01]  /*0bf0*/  FFMA R35, R35, R12, R8 ;  /* 0x0000000c23237223 */ /* 0x000fe20000000008 */
[----:B------:R-:W-:-:S02]  /*0c00*/  FSEL R8, R6, R21, !P2 ;  /* 0x0000001506087208 */ /* 0x000fc40005000000 */
[----:B------:R-:W-:Y:S01]  /*0c10*/  FSEL R6, R43, R14, !P3 ;  /* 0x0000000e2b067208 */ /* 0x000fe20005800000 */
[----:B------:R-:W-:-:S05]  /*0c20*/  FMUL R43, R38, 16777216 ;  /* 0x4b800000262b7820 */ /* 0x000fca0000400000 */
[----:B------:R-:W1:Y:S01]  /*0c30*/  MUFU.RCP R6, R6 ;  /* 0x0000000600067308 */ /* 0x000e620000001000 */
[CC--:B------:R-:W-:Y:S02]  /*0c40*/  FSEL R45, R43.reuse, R38.reuse, !P0 ;  /* 0x000000262b2d7208 */ /* 0x0c0fe40004000000 */
[----:B------:R-:W-:-:S03]  /*0c50*/  FSEL R12, R43, R38, !P2 ;  /* 0x000000262b0c7208 */ /* 0x000fc60005000000 */
[----:B0-----:R-:W-:Y:S01]  /*0c60*/  FMUL R40, R40, R45 ;  /* 0x0000002d28287220 */ /* 0x001fe20000400000 */
[----:B------:R-:W-:Y:S02]  /*0c70*/  FSEL R45, R43, R38, !P3 ;  /* 0x000000262b2d7208 */ /* 0x000fe40005800000 */
[----:B------:R-:W-:Y:S01]  /*0c80*/  FSEL R43, R34, RZ, !P1 ;  /* 0x000000ff222b7208 */ /* 0x000fe20004800000 */
[----:B------:R0:W2:Y:S02]  /*0c90*/  MUFU.RCP R41, R8 ;  /* 0x0000000800297308 */ /* 0x0000a40000001000 */
[----:B-1----:R-:W-:Y:S02]  /*0ca0*/  FMUL R34, R6, R45 ;  /* 0x0000002d06227220 */ /* 0x002fe40000400000 */
[----:B0-----:R-:W-:-:S04]  /*0cb0*/  FADD R8, -R43, R22 ;  /* 0x000000162b087221 */ /* 0x001fc80000000100 */
[----:B------:R-:W-:Y:S01]  /*0cc0*/  FFMA R6, R8, R39, R43 ;  /* 0x0000002708067223 */ /* 0x000fe2000000002b */
[----:B------:R-:W-:-:S03]  /*0cd0*/  FSEL R45, R33, RZ, !P1 ;  /* 0x000000ff212d7208 */ /* 0x000fc60004800000 */
[----:B------:R-:W-:Y:S01]  /*0ce0*/  FADD R22, R22, -R6 ;  /* 0x8000000616167221 */ /* 0x000fe20000000000 */
[----:B------:R-:W-:Y:S01]  /*0cf0*/  FSEL R43, R6, R43, !P1 ;  /* 0x0000002b062b7208 */ /* 0x000fe20004800000 */
[----:B------:R-:W-:Y:S01]  /*0d00*/  FADD R6, -R32, R23 ;  /* 0x0000001720067221 */ /* 0x000fe20000000100 */
[----:B--2---:R-:W-:Y:S01]  /*0d10*/  FMUL R41, R41, R12 ;  /* 0x0000000c29297220 */ /* 0x004fe20000400000 */
[----:B------:R-:W-:Y:S02]  /*0d20*/  FFMA R22, R8, R22, RZ ;  /* 0x0000001608167223 */ /* 0x000fe400000000ff */
[----:B------:R-:W-:Y:S01]  /*0d30*/  FFMA R12, R6, R39, R32 ;  /* 0x00000027060c7223 */ /* 0x000fe20000000020 */
[----:B------:R-:W-:-:S03]  /*0d40*/  FADD R8, -R45, R37 ;  /* 0x000000252d087221 */ /* 0x000fc60000000100 */
[----:B------:R-:W-:Y:S01]  /*0d50*/  FADD R33, R23, -R12 ;  /* 0x8000000c17217221 */ /* 0x000fe20000000000 */
[----:B------:R-:W-:Y:S01]  /*0d60*/  FSEL R23, R12, R32, !P1 ;  /* 0x000000200c177208 */ /* 0x000fe20004800000 */
[----:B------:R-:W-:Y:S01]  /*0d70*/  FFMA R32, R8, R39, R45 ;  /* 0x0000002708207223 */ /* 0x000fe2000000002d */
[----:B------:R-:W-:-:S03]  /*0d80*/  FADD R20, R20, 1 ;  /* 0x3f80000014147421 */ /* 0x000fc60000000000 */
[----:B------:R-:W-:Y:S01]  /*0d90*/  FADD R37, R37, -R32 ;  /* 0x8000002025257221 */ /* 0x000fe20000000000 */
[----:B------:R-:W-:Y:S01]  /*0da0*/  FADD R12, -R31, R36 ;  /* 0x000000241f0c7221 */ /* 0x000fe20000000100 */
[----:B------:R-:W-:Y:S02]  /*0db0*/  PRMT R9, R9, 0x7632, R9 ;  /* 0x0000763209097816 */ /* 0x000fe40000000009 */
[----:B------:R-:W-:Y:S01]  /*0dc0*/  FFMA R37, R8, R37, RZ ;  /* 0x0000002508257223 */ /* 0x000fe200000000ff */
[----:B------:R-:W-:Y:S01]  /*0dd0*/  PRMT R7, R7, 0x7632, R7 ;  /* 0x0000763207077816 */ /* 0x000fe20000000007 */
[----:B------:R0:W1:Y:S01]  /*0de0*/  MUFU.RCP R8, R20 ;  /* 0x0000001400087308 */ /* 0x0000620000001000 */
[----:B------:R-:W-:Y:S01]  /*0df0*/  FFMA R42, R12, R39, R31 ;  /* 0x000000270c2a7223 */ /* 0x000fe2000000001f */
[----:B------:R-:W-:Y:S01]  /*0e00*/  PRMT R17, R17, 0x7632, R17 ;  /* 0x0000763211117816 */ /* 0x000fe20000000011 */
[----:B------:R-:W-:Y:S01]  /*0e10*/  FFMA R33, R6, R33, RZ ;  /* 0x0000002106217223 */ /* 0x000fe200000000ff */
[----:B------:R-:W-:Y:S01]  /*0e20*/  PRMT R13, R13, 0x7632, R13 ;  /* 0x000076320d0d7816 */ /* 0x000fe2000000000d */
[----:B------:R-:W-:Y:S01]  /*0e30*/  FADD R39, R36, -R42 ;  /* 0x8000002a24277221 */ /* 0x000fe20000000000 */
[----:B------:R-:W-:-:S02]  /*0e40*/  SHF.L.U32 R9, R9, 0x10, RZ ;  /* 0x0000001009097819 */ /* 0x000fc400000006ff */
[----:B------:R-:W-:Y:S02]  /*0e50*/  SHF.L.U32 R6, R7, 0x10, RZ ;  /* 0x0000001007067819 */ /* 0x000fe400000006ff */
[----:B------:R-:W-:Y:S02]  /*0e60*/  PRMT R15, R15, 0x7632, R15 ;  /* 0x000076320f0f7816 */ /* 0x000fe4000000000f */
[----:B------:R-:W-:Y:S02]  /*0e70*/  SHF.L.U32 R36, R17, 0x10, RZ ;  /* 0x0000001011247819 */ /* 0x000fe400000006ff */
[----:B------:R-:W-:Y:S02]  /*0e80*/  SHF.L.U32 R13, R13, 0x10, RZ ;  /* 0x000000100d0d7819 */ /* 0x000fe400000006ff */
[----:B------:R-:W-:Y:S01]  /*0e90*/  FSEL R32, R32, R45, !P1 ;  /* 0x0000002d20207208 */ /* 0x000fe20004800000 */
[----:B------:R-:W-:Y:S01]  /*0ea0*/  FADD R9, R9, R6 ;  /* 0x0000000609097221 */ /* 0x000fe20000000000 */
[----:B------:R-:W-:Y:S01]  /*0eb0*/  SHF.L.U32 R6, R15, 0x10, RZ ;  /* 0x000000100f067819 */ /* 0x000fe200000006ff */
[----:B0-----:R-:W-:Y:S01]  /*0ec0*/  FADD R20, -R43, R18 ;  /* 0x000000122b147221 */ /* 0x001fe20000000100 */
[----:B------:R-:W-:Y:S01]  /*0ed0*/  FADD R13, R13, R36 ;  /* 0x000000240d0d7221 */ /* 0x000fe20000000000 */
[----:B------:R-:W-:Y:S01]  /*0ee0*/  FADD R7, -R32, R35 ;  /* 0x0000002320077221 */ /* 0x000fe20000000100 */
[----:B------:R-:W-:Y:S01]  /*0ef0*/  FFMA R39, R12, R39, RZ ;  /* 0x000000270c277223 */ /* 0x000fe200000000ff */
[-C--:B-1----:R-:W-:Y:S01]  /*0f00*/  FFMA R12, R20, R8.reuse, R43 ;  /* 0x00000008140c7223 */ /* 0x082fe2000000002b */
[----:B------:R-:W-:Y:S01]  /*0f10*/  FFMA R6, R9, R13, R6 ;  /* 0x0000000d09067223 */ /* 0x000fe20000000006 */
[----:B------:R-:W-:Y:S01]  /*0f20*/  FFMA R13, R7, R8, R32 ;  /* 0x00000008070d7223 */ /* 0x000fe20000000020 */
[----:B------:R-:W-:-:S02]  /*0f30*/  FSEL R9, R22, RZ, !P1 ;  /* 0x000000ff16097208 */ /* 0x000fc40004800000 */
[----:B------:R-:W-:Y:S01]  /*0f40*/  FSEL R43, R12, R43, !P1 ;  /* 0x0000002b0c2b7208 */ /* 0x000fe20004800000 */
[----:B------:R-:W-:Y:S01]  /*0f50*/  FADD R12, R18, -R12 ;  /* 0x8000000c120c7221 */ /* 0x000fe20000000000 */
[----:B------:R-:W-:Y:S01]  /*0f60*/  FSEL R32, R13, R32, !P1 ;  /* 0x000000200d207208 */ /* 0x000fe20004800000 */
[----:B------:R-:W-:Y:S01]  /*0f70*/  FADD R13, R35, -R13 ;  /* 0x8000000d230d7221 */ /* 0x000fe20000000000 */
[----:B------:R-:W-:Y:S01]  /*0f80*/  FSEL R22, R37, RZ, !P1 ;  /* 0x000000ff25167208 */ /* 0x000fe20004800000 */
[----:B------:R-:W-:Y:S02]  /*0f90*/  @!P1 FFMA R9, R20, R12, R9 ;  /* 0x0000000c14099223 */ /* 0x000fe40000000009 */
[----:B------:R-:W-:Y:S01]  /*0fa0*/  FADD R20, -R43, R32 ;  /* 0x000000202b147221 */ /* 0x000fe20000000100 */
[----:B------:R-:W-:Y:S01]  /*0fb0*/  FSETP.NEU.AND P0, PT, R19, RZ, PT ;  /* 0x000000ff1300720b */ /* 0x000fe20003f0d000 */
[----:B------:R-:W-:Y:S01]  /*0fc0*/  @!P1 FFMA R22, R7, R13, R22 ;  /* 0x0000000d07169223 */ /* 0x000fe20000000016 */
[----:B------:R-:W-:Y:S01]  /*0fd0*/  FADD R12, -R23, R16 ;  /* 0x00000010170c7221 */ /* 0x000fe20000000100 */
[----:B------:R-:W-:Y:S01]  /*0fe0*/  FMUL R7, R20, R20 ;  /* 0x0000001414077220 */ /* 0x000fe20000400000 */
[----:B------:R-:W-:Y:S01]  /*0ff0*/  FSEL R40, R40, RZ, P0 ;  /* 0x000000ff28287208 */ /* 0x000fe20000000000 */
[----:B------:R-:W-:Y:S01]  /*1000*/  FADD R9, R9, R22 ;  /* 0x0000001609097221 */ /* 0x000fe20000000000 */
[----:B------:R-:W-:Y:S01]  /*1010*/  FSEL R31, R42, R31, !P1 ;  /* 0x0000001f2a1f7208 */ /* 0x000fe20004800000 */
[----:B------:R-:W-:Y:S01]  /*1020*/  FFMA R13, R12, R8, R23 ;  /* 0x000000080c0d7223 */ /* 0x000fe20000000017 */
[----:B------:R-:W-:Y:S01]  /*1030*/  FMUL R7, R7, R38 ;  /* 0x0000002607077220 */ /* 0x000fe20000400000 */
[----:B------:R-:W-:Y:S01]  /*1040*/  FFMA R22, R20, R40, R43 ;  /* 0x0000002814167223 */ /* 0x000fe2000000002b */
[----:B------:R-:W-:Y:S01]  /*1050*/  FSETP.NEU.AND P0, PT, R21, RZ, PT ;  /* 0x000000ff1500720b */ /* 0x000fe20003f0d000 */
[----:B------:R-:W-:Y:S01]  /*1060*/  FADD R20, -R31, R6 ;  /* 0x000000061f147221 */ /* 0x000fe20000000100 */
[----:B------:R-:W-:Y:S01]  /*1070*/  FFMA R40, R40, R7, R9 ;  /* 0x0000000728287223 */ /* 0x000fe20000000009 */
[----:B------:R-:W-:Y:S01]  /*1080*/  FSEL R23, R13, R23, !P1 ;  /* 0x000000170d177208 */ /* 0x000fe20004800000 */
[----:B------:R-:W-:Y:S01]  /*1090*/  FADD R7, R14, R14 ;  /* 0x0000000e0e077221 */ /* 0x000fe20000000000 */
[----:B------:R-:W-:Y:S01]  /*10a0*/  FSEL R33, R33, RZ, !P1 ;  /* 0x000000ff21217208 */ /* 0x000fe20004800000 */
[----:B------:R-:W-:Y:S01]  /*10b0*/  FFMA R9, R20, R8, R31 ;  /* 0x0000000814097223 */ /* 0x000fe2000000001f */
[----:B------:R-:W-:Y:S01]  /*10c0*/  FADD R15, R16, -R13 ;  /* 0x8000000d100f7221 */ /* 0x000fe20000000000 */
[----:B------:R-:W-:Y:S01]  /*10d0*/  FSEL R41, R41, RZ, P0 ;  /* 0x000000ff29297208 */ /* 0x000fe20000000000 */
[----:B------:R-:W-:Y:S01]  /*10e0*/  FADD R13, -R22, R23 ;  /* 0x00000017160d7221 */ /* 0x000fe20000000100 */
[C---:B------:R-:W-:Y:S01]  /*10f0*/  FSETP.GEU.AND P3, PT, |R7|.reuse, 1.175494350822287508e-38, PT ;  /* 0x008000000700780b */ /* 0x040fe20003f6e200 */
[----:B------:R-:W-:Y:S01]  /*1100*/  @!P1 FFMA R33, R12, R15, R33 ;  /* 0x0000000f0c219223 */ /* 0x000fe20000000021 */
[----:B------:R-:W-:Y:S01]  /*1110*/  FSETP.NEU.AND P2, PT, R14, RZ, PT ;  /* 0x000000ff0e00720b */ /* 0x000fe20003f4d000 */
[----:B------:R-:W-:Y:S01]  /*1120*/  FMUL R8, R7, 0.25 ;  /* 0x3e80000007087820 */ /* 0x000fe20000400000 */
[----:B------:R-:W-:Y:S01]  /*1130*/  FSEL R31, R9, R31, !P1 ;  /* 0x0000001f091f7208 */ /* 0x000fe20004800000 */
[C---:B------:R-:W-:Y:S01]  /*1140*/  FFMA R22, R13.reuse, R41, R22 ;  /* 0x000000290d167223 */ /* 0x040fe20000000016 */
[----:B------:R-:W-:Y:S01]  /*1150*/  FMUL R12, R13, R13 ;  /* 0x0000000d0d0c7220 */ /* 0x000fe20000400000 */
[----:B------:R-:W-:Y:S01]  /*1160*/  FSETP.GT.AND P0, PT, |R7|, 8.50705917302346158658e+37, PT ;  /* 0x7e8000000700780b */ /* 0x000fe20003f04200 */
[----:B------:R-:W-:Y:S01]  /*1170*/  FADD R13, R6, -R9 ;  /* 0x80000009060d7221 */ /* 0x000fe20000000000 */
[----:B------:R-:W-:Y:S01]  /*1180*/  FSEL R39, R39, RZ, !P1 ;  /* 0x000000ff27277208 */ /* 0x000fe20004800000 */
[----:B------:R-:W-:Y:S01]  /*1190*/  FADD R40, R40, R33 ;  /* 0x0000002128287221 */ /* 0x000fe20000000000 */
[----:B------:R-:W-:Y:S01]  /*11a0*/  FSEL R34, R34, RZ, P2 ;  /* 0x000000ff22227208 */ /* 0x000fe20001000000 */
[----:B------:R-:W-:Y:S01]  /*11b0*/  FMUL R12, R19, R12 ;  /* 0x0000000c130c7220 */ /* 0x000fe20000400000 */
[----:B------:R-:W-:Y:S01]  /*11c0*/  FADD R9, -R22, R31 ;  /* 0x0000001f16097221 */ /* 0x000fe20000000100 */
[----:B------:R-:W-:Y:S01]  /*11d0*/  FSEL R17, R8, R7, P0 ;  /* 0x0000000708117208 */ /* 0x000fe20000000000 */
[----:B------:R-:W-:Y:S01]  /*11e0*/  @!P1 FFMA R39, R20, R13, R39 ;  /* 0x0000000d14279223 */ /* 0x000fe20000000027 */
[----:B------:R-:W-:Y:S01]  /*11f0*/  FFMA R12, R41, R12, R40 ;  /* 0x0000000c290c7223 */ /* 0x000fe20000000028 */
[C---:B------:R-:W-:Y:S01]  /*1200*/  FFMA R22, R9.reuse, R34, R22 ;  /* 0x0000002209167223 */ /* 0x040fe20000000016 */
[----:B------:R-:W-:Y:S01]  /*1210*/  FMUL R20, R9, R9 ;  /* 0x0000000909147220 */ /* 0x000fe20000400000 */
[----:B------:R-:W-:Y:S01]  /*1220*/  @!P3 FMUL R17, R17, 16777216 ;  /* 0x4b8000001111b820 */ /* 0x000fe20000400000 */
[----:B------:R-:W-:-:S02]  /*1230*/  FADD R39, R12, R39 ;  /* 0x000000270c277221 */ /* 0x000fc40000000000 */
[----:B------:R-:W-:Y:S01]  /*1240*/  FMUL R20, R21, R20 ;  /* 0x0000001415147220 */ /* 0x000fe20000400000 */
[----:B------:R-:W0:Y:S02]  /*1250*/  SHFL.BFLY PT, R13, R22, 0x10, 0x1f ;  /* 0x0e001f00160d7f89 */ /* 0x000e2400000e0000 */
[----:B------:R-:W1:Y:S01]  /*1260*/  MUFU.RCP R17, R17 ;  /* 0x0000001100117308 */ /* 0x000e620000001000 */
[----:B------:R-:W-:Y:S01]  /*1270*/  FFMA R20, R34, R20, R39 ;  /* 0x0000001422147223 */ /* 0x000fe20000000027 */
[----:B------:R-:W-:-:S04]  /*1280*/  FMUL R9, R14, 0.25 ;  /* 0x3e8000000e097820 */ /* 0x000fc80000400000 */
[----:B------:R-:W2:Y:S01]  /*1290*/  SHFL.BFLY PT, R15, R20, 0x10, 0x1f ;  /* 0x0e001f00140f7f89 */ /* 0x000ea200000e0000 */
[----:B------:R-:W-:Y:S01]  /*12a0*/  FSEL R12, R9, R14, P0 ;  /* 0x0000000e090c7208 */ /* 0x000fe20000000000 */
[----:B------:R-:W-:-:S04]  /*12b0*/  FADD R9, R7, R7 ;  /* 0x0000000707097221 */ /* 0x000fc80000000000 */
[----:B------:R-:W-:Y:S01]  /*12c0*/  @!P3 FMUL R12, R12, 16777216 ;  /* 0x4b8000000c0cb820 */ /* 0x000fe20000400000 */
[----:B------:R-:W-:Y:S02]  /*12d0*/  FSETP.GEU.AND P3, PT, |R9|, 1.175494350822287508e-38, PT ;  /* 0x008000000900780b */ /* 0x000fe40003f6e200 */
[----:B------:R-:W-:Y:S01]  /*12e0*/  FSETP.NEU.AND P2, PT, R7, RZ, PT ;  /* 0x000000ff0700720b */ /* 0x000fe20003f4d000 */
[----:B-1----:R-:W-:Y:S01]  /*12f0*/  FMUL R19, R17, R12 ;  /* 0x0000000c11137220 */ /* 0x002fe20000400000 */
[C---:B------:R-:W-:Y:S01]  /*1300*/  FMUL R12, R9.reuse, 0.25 ;  /* 0x3e800000090c7820 */ /* 0x040fe20000400000 */
[----:B------:R-:W-:-:S03]  /*1310*/  FSETP.GT.AND P0, PT, |R9|, 8.50705917302346158658e+37, PT ;  /* 0x7e8000000900780b */ /* 0x000fc60003f04200 */
[----:B------:R-:W-:Y:S01]  /*1320*/  FSEL R19, R19, RZ, P2 ;  /* 0x000000ff13137208 */ /* 0x000fe20001000000 */
[----:B0-----:R-:W-:Y:S01]  /*1330*/  FADD R13, -R22, R13 ;  /* 0x0000000d160d7221 */ /* 0x001fe20000000100 */
[----:B------:R-:W-:-:S03]  /*1340*/  FSEL R23, R12, R9, P0 ;  /* 0x000000090c177208 */ /* 0x000fc60000000000 */
[C---:B------:R-:W-:Y:S01]  /*1350*/  FMUL R17, R13.reuse, R13 ;  /* 0x0000000d0d117220 */ /* 0x040fe20000400000 */
[----:B------:R-:W-:Y:S01]  /*1360*/  FFMA R22, R13, R19, R22 ;  /* 0x000000130d167223 */ /* 0x000fe20000000016 */
[----:B------:R-:W-:Y:S02]  /*1370*/  @!P3 FMUL R23, R23, 16777216 ;  /* 0x4b8000001717b820 */ /* 0x000fe40000400000 */
[----:B------:R-:W-:Y:S01]  /*1380*/  FMUL R17, R14, R17 ;  /* 0x000000110e117220 */ /* 0x000fe20000400000 */
[----:B--2---:R-:W-:Y:S01]  /*1390*/  FADD R20, R20, R15 ;  /* 0x0000000f14147221 */ /* 0x004fe20000000000 */
[----:B------:R-:W0:Y:S02]  /*13a0*/  SHFL.BFLY PT, R21, R22, 0x8, 0x1f ;  /* 0x0d001f0016157f89 */ /* 0x000e2400000e0000 */
[----:B------:R-:W1:Y:S01]  /*13b0*/  MUFU.RCP R23, R23 ;  /* 0x0000001700177308 */ /* 0x000e620000001000 */
[----:B------:R-:W-:Y:S01]  /*13c0*/  FFMA R17, R19, R17, R20 ;  /* 0x0000001113117223 */ /* 0x000fe20000000014 */
[----:B------:R-:W-:-:S04]  /*13d0*/  FSEL R20, R8, R7, P0 ;  /* 0x0000000708147208 */ /* 0x000fc80000000000 */
[----:B------:R-:W2:Y:S01]  /*13e0*/  SHFL.BFLY PT, R14, R17, 0x8, 0x1f ;  /* 0x0d001f00110e7f89 */ /* 0x000ea200000e0000 */
[C---:B------:R-:W-:Y:S01]  /*13f0*/  FADD R8, R9.reuse, R9 ;  /* 0x0000000909087221 */ /* 0x040fe20000000000 */
[----:B------:R-:W-:Y:S01]  /*1400*/  @!P3 FMUL R20, R20, 16777216 ;  /* 0x4b8000001414b820 */ /* 0x000fe20000400000 */
[----:B------:R-:W-:-:S03]  /*1410*/  FSETP.NEU.AND P2, PT, R9, RZ, PT ;  /* 0x000000ff0900720b */ /* 0x000fc60003f4d000 */
[C---:B------:R-:W-:Y:S01]  /*1420*/  FSETP.GEU.AND P3, PT, |R8|.reuse, 1.175494350822287508e-38, PT ;  /* 0x008000000800780b */ /* 0x040fe20003f6e200 */
[C---:B------:R-:W-:Y:S01]  /*1430*/  FMUL R13, R8.reuse, 0.25 ;  /* 0x3e800000080d7820 */ /* 0x040fe20000400000 */
[----:B-1----:R-:W-:Y:S01]  /*1440*/  FMUL R20, R23, R20 ;  /* 0x0000001417147220 */ /* 0x002fe20000400000 */
[----:B------:R-:W-:-:S04]  /*1450*/  FSETP.GT.AND P0, PT, |R8|, 8.50705917302346158658e+37, PT ;  /* 0x7e8000000800780b */ /* 0x000fc80003f04200 */
[----:B------:R-:W-:Y:S01]  /*1460*/  FSEL R20, R20, RZ, P2 ;  /* 0x000000ff14147208 */ /* 0x000fe20001000000 */
[----:B0-----:R-:W-:Y:S01]  /*1470*/  FADD R21, -R22, R21 ;  /* 0x0000001516157221 */ /* 0x001fe20000000100 */
[----:B------:R-:W-:-:S03]  /*1480*/  FSEL R15, R13, R8, P0 ;  /* 0x000000080d0f7208 */ /* 0x000fc60000000000 */
[C---:B------:R-:W-:Y:S01]  /*1490*/  FMUL R32, R21.reuse, R21 ;  /* 0x0000001515207220 */ /* 0x040fe20000400000 */
[----:B------:R-:W-:Y:S01]  /*14a0*/  FFMA R21, R21, R20, R22 ;  /* 0x0000001415157223 */ /* 0x000fe20000000016 */
[----:B------:R-:W-:Y:S02]  /*14b0*/  @!P3 FMUL R15, R15, 16777216 ;  /* 0x4b8000000f0fb820 */ /* 0x000fe40000400000 */
[----:B------:R-:W-:Y:S01]  /*14c0*/  FMUL R32, R7, R32 ;  /* 0x0000002007207220 */ /* 0x000fe20000400000 */
[----:B--2---:R-:W-:Y:S02]  /*14d0*/  FADD R17, R17, R14 ;  /* 0x0000000e11117221 */ /* 0x004fe40000000000 */
[----:B------:R-:W0:Y:S02]  /*14e0*/  SHFL.BFLY PT, R14, R21, 0x4, 0x1f ;  /* 0x0c801f00150e7f89 */ /* 0x000e2400000e0000 */
[----:B------:R-:W-:Y:S01]  /*14f0*/  FFMA R17, R20, R32, R17 ;  /* 0x0000002014117223 */ /* 0x000fe20000000011 */
[----:B------:R-:W1:Y:S04]  /*1500*/  MUFU.RCP R15, R15 ;  /* 0x0000000f000f7308 */ /* 0x000e680000001000 */
[----:B------:R-:W2:Y:S01]  /*1510*/  SHFL.BFLY PT, R20, R17, 0x4, 0x1f ;  /* 0x0c801f0011147f89 */ /* 0x000ea200000e0000 */
[----:B------:R-:W-:Y:S01]  /*1520*/  FSEL R12, R12, R9, P0 ;  /* 0x000000090c0c7208 */ /* 0x000fe20000000000 */
[----:B------:R-:W-:-:S04]  /*1530*/  FADD R7, R8, R8 ;  /* 0x0000000808077221 */ /* 0x000fc80000000000 */
[----:B------:R-:W-:Y:S01]  /*1540*/  @!P3 FMUL R12, R12, 16777216 ;  /* 0x4b8000000c0cb820 */ /* 0x000fe20000400000 */
[----:B------:R-:W-:-:S03]  /*1550*/  FSETP.NEU.AND P0, PT, R8, RZ, PT ;  /* 0x000000ff0800720b */ /* 0x000fc60003f0d000 */
[----:B-1----:R-:W-:Y:S01]  /*1560*/  FMUL R12, R15, R12 ;  /* 0x0000000c0f0c7220 */ /* 0x002fe20000400000 */
[----:B------:R-:W-:-:S04]  /*1570*/  FSETP.GEU.AND P2, PT, |R7|, 1.175494350822287508e-38, PT ;  /* 0x008000000700780b */ /* 0x000fc80003f4e200 */
[----:B------:R-:W-:Y:S01]  /*1580*/  FSEL R19, R12, RZ, P0 ;  /* 0x000000ff0c137208 */ /* 0x000fe20000000000 */
[----:B0-----:R-:W-:Y:S01]  /*1590*/  FADD R14, -R21, R14 ;  /* 0x0000000e150e7221 */ /* 0x001fe20000000100 */
[C---:B------:R-:W-:Y:S01]  /*15a0*/  FMUL R12, R7.reuse, 0.25 ;  /* 0x3e800000070c7820 */ /* 0x040fe20000400000 */
[----:B------:R-:W-:Y:S02]  /*15b0*/  FSETP.GT.AND P0, PT, |R7|, 8.50705917302346158658e+37, PT ;  /* 0x7e8000000700780b */ /* 0x000fe40003f04200 */
[C---:B------:R-:W-:Y:S01]  /*15c0*/  FMUL R22, R14.reuse, R14 ;  /* 0x0000000e0e167220 */ /* 0x040fe20000400000 */
[----:B------:R-:W-:Y:S01]  /*15d0*/  FFMA R14, R14, R19, R21 ;  /* 0x000000130e0e7223 */ /* 0x000fe20000000015 */
[----:B--2---:R-:W-:Y:S01]  /*15e0*/  FADD R20, R17, R20 ;  /* 0x0000001411147221 */ /* 0x004fe20000000000 */
[----:B------:R-:W-:Y:S01]  /*15f0*/  FSEL R17, R12, R7, P0 ;  /* 0x000000070c117208 */ /* 0x000fe20000000000 */
[----:B------:R-:W-:Y:S02]  /*1600*/  FMUL R22, R9, R22 ;  /* 0x0000001609167220 */ /* 0x000fe40000400000 */
[----:B------:R-:W0:Y:S02]  /*1610*/  SHFL.BFLY PT, R9, R14, 0x2, 0x1f ;  /* 0x0c401f000e097f89 */ /* 0x000e2400000e0000 */
[----:B------:R-:W-:Y:S01]  /*1620*/  @!P2 FMUL R17, R17, 16777216 ;  /* 0x4b8000001111a820 */ /* 0x000fe20000400000 */
[----:B------:R-:W-:-:S05]  /*1630*/  FFMA R20, R19, R22, R20 ;  /* 0x0000001613147223 */ /* 0x000fca0000000014 */
[----:B------:R-:W1:Y:S01]  /*1640*/  MUFU.RCP R17, R17 ;  /* 0x0000001100117308 */ /* 0x000e620000001000 */
[----:B------:R-:W2:Y:S01]  /*1650*/  SHFL.BFLY PT, R15, R20, 0x2, 0x1f ;  /* 0x0c401f00140f7f89 */ /* 0x000ea200000e0000 */
[----:B------:R-:W-:-:S05]  /*1660*/  FSEL R22, R13, R8, P0 ;  /* 0x000000080d167208 */ /* 0x000fca0000000000 */
[----:B------:R-:W-:Y:S01]  /*1670*/  @!P2 FMUL R22, R22, 16777216 ;  /* 0x4b8000001616a820 */ /* 0x000fe20000400000 */
[----:B------:R-:W-:Y:S01]  /*1680*/  FSETP.NEU.AND P0, PT, R7, RZ, PT ;  /* 0x000000ff0700720b */ /* 0x000fe20003f0d000 */
[----:B0-----:R-:W-:Y:S02]  /*1690*/  FADD R13, -R14, R9 ;  /* 0x000000090e0d7221 */ /* 0x001fe40000000100 */
[----:B-1----:R-:W-:Y:S01]  /*16a0*/  FMUL R22, R17, R22 ;  /* 0x0000001611167220 */ /* 0x002fe20000400000 */
[----:B------:R-:W-:Y:S01]  /*16b0*/  FADD R9, R7, R7 ;  /* 0x0000000707097221 */ /* 0x000fe20000000000 */
[----:B------:R-:W-:-:S03]  /*16c0*/  FMUL R19, R13, R13 ;  /* 0x0000000d0d137220 */ /* 0x000fc60000400000 */
[----:B------:R-:W-:Y:S02]  /*16d0*/  FSEL R22, R22, RZ, P0 ;  /* 0x000000ff16167208 */ /* 0x000fe40000000000 */
[C---:B------:R-:W-:Y:S01]  /*16e0*/  FSETP.GEU.AND P2, PT, |R9|.reuse, 1.175494350822287508e-38, PT ;  /* 0x008000000900780b */ /* 0x040fe20003f4e200 */
[----:B------:R-:W-:Y:S01]  /*16f0*/  FMUL R19, R8, R19 ;  /* 0x0000001308137220 */ /* 0x000fe20000400000 */
[----:B--2---:R-:W-:Y:S01]  /*1700*/  FADD R15, R20, R15 ;  /* 0x0000000f140f7221 */ /* 0x004fe20000000000 */
[C---:B------:R-:W-:Y:S01]  /*1710*/  FMUL R8, R9.reuse, 0.25 ;  /* 0x3e80000009087820 */ /* 0x040fe20000400000 */
[----:B------:R-:W-:Y:S01]  /*1720*/  FSETP.GT.AND P0, PT, |R9|, 8.50705917302346158658e+37, PT ;  /* 0x7e8000000900780b */ /* 0x000fe20003f04200 */
[----:B------:R-:W-:Y:S01]  /*1730*/  FFMA R13, R13, R22, R14 ;  /* 0x000000160d0d7223 */ /* 0x000fe2000000000e */
[----:B------:R-:W-:Y:S02]  /*1740*/  FFMA R15, R22, R19, R15 ;  /* 0x00000013160f7223 */ /* 0x000fe4000000000f */
[----:B------:R-:W-:-:S02]  /*1750*/  FSEL R17, R8, R9, P0 ;  /* 0x0000000908117208 */ /* 0x000fc40000000000 */
[----:B------:R-:W0:Y:S03]  /*1760*/  SHFL.BFLY PT, R8, R13, 0x1, 0x1f ;  /* 0x0c201f000d087f89 */ /* 0x000e2600000e0000 */
[----:B------:R-:W-:Y:S01]  /*1770*/  @!P2 FMUL R17, R17, 16777216 ;  /* 0x4b8000001111a820 */ /* 0x000fe20000400000 */
[----:B------:R-:W1:Y:S05]  /*1780*/  SHFL.BFLY PT, R14, R15, 0x1, 0x1f ;  /* 0x0c201f000f0e7f89 */ /* 0x000e6a00000e0000 */
[----:B------:R-:W2:Y:S01]  /*1790*/  MUFU.RCP R17, R17 ;  /* 0x0000001100117308 */ /* 0x000ea20000001000 */
[----:B------:R-:W-:-:S05]  /*17a0*/  FSEL R12, R12, R7, P0 ;  /* 0x000000070c0c7208 */ /* 0x000fca0000000000 */
[----:B------:R-:W-:Y:S01]  /*17b0*/  @!P2 FMUL R12, R12, 16777216 ;  /* 0x4b8000000c0ca820 */ /* 0x000fe20000400000 */
[----:B------:R-:W-:Y:S02]  /*17c0*/  FSETP.NEU.AND P0, PT, R9, RZ, PT ;  /* 0x000000ff0900720b */ /* 0x000fe40003f0d000 */
[----:B------:R-:W-:Y:S01]  /*17d0*/  LOP3.LUT P2, RZ, R28, 0x1f, RZ, 0xc0, !PT ;  /* 0x0000001f1cff7812 */ /* 0x000fe2000784c0ff */
[----:B0-----:R-:W-:Y:S01]  /*17e0*/  FADD R8, -R13, R8 ;  /* 0x000000080d087221 */ /* 0x001fe20000000100 */
[----:B--2---:R-:W-:Y:S01]  /*17f0*/  FMUL R12, R17, R12 ;  /* 0x0000000c110c7220 */ /* 0x004fe20000400000 */
[----:B-1----:R-:W-:Y:S02]  /*1800*/  FADD R21, R15, R14 ;  /* 0x0000000e0f157221 */ /* 0x002fe40000000000 */
[----:B------:R-:W-:Y:S01]  /*1810*/  FMUL R14, R8, R8 ;  /* 0x00000008080e7220 */ /* 0x000fe20000400000 */
[----:B------:R-:W-:Y:S02]  /*1820*/  SHF.R.U32.HI R15, RZ, 0x3, R28 ;  /* 0x00000003ff0f7819 */ /* 0x000fe4000001161c */
[----:B------:R-:W-:Y:S01]  /*1830*/  FSEL R12, R12, RZ, P0 ;  /* 0x000000ff0c0c7208 */ /* 0x000fe20000000000 */
[----:B------:R-:W-:Y:S01]  /*1840*/  FMUL R14, R7, R14 ;  /* 0x0000000e070e7220 */ /* 0x000fe20000400000 */
[----:B------:R-:W-:-:S02]  /*1850*/  LOP3.LUT R20, R15, 0x1c, RZ, 0xc0, !PT ;  /* 0x0000001c0f147812 */ /* 0x000fc400078ec0ff */
[----:B------:R-:W-:Y:S01]  /*1860*/  F2FP.BF16.PACK_AB R18, R35, R18 ;  /* 0x000000122312723e */ /* 0x000fe200000010ff */
[----:B------:R-:W-:Y:S01]  /*1870*/  FFMA R15, R8, R12, R13 ;  /* 0x0000000c080f7223 */ /* 0x000fe2000000000d */
[----:B------:R-:W-:Y:S01]  /*1880*/  F2FP.BF16.PACK_AB R19, R6, R16 ;  /* 0x000000100613723e */ /* 0x000fe200000010ff */
[----:B------:R-:W-:Y:S01]  /*1890*/  FFMA R21, R12, R14, R21 ;  /* 0x0000000e0c157223 */ /* 0x000fe20000000015 */
[----:B------:R-:W-:Y:S04]  /*18a0*/  @!P2 STS [R20+0x40], R9 ;  /* 0x000040091400a388 */ /* 0x000fe80000000800 */
[----:B------:R-:W-:Y:S04]  /*18b0*/  @!P1 STG.E.64 [R10.64], R18 ;  /* 0x000000120a009986 */ /* 0x000fe8000c101b04 */
[----:B------:R-:W-:Y:S04]  /*18c0*/  @!P2 STS [R20], R15 ;  /* 0x0000000f1400a388 */ /* 0x000fe80000000800 */
[----:B------:R-:W-:Y:S04]  /*18d0*/  @!P2 STS [R20+0x20], R21 ;  /* 0x000020151400a388 */ /* 0x000fe80000000800 */
[----:B------:R-:W-:Y:S01]  /*18e0*/  BAR.SYNC.DEFER_BLOCKING 0x0 ;  /* 0x0000000000007b1d */ /* 0x000fe20000010000 */
[----:B------:R-:W-:-:S13]  /*18f0*/  ISETP.GE.AND P3, PT, R28, 0x8, PT ;  /* 0x000000081c00780c */ /* 0x000fda0003f66270 */
[----:B------:R-:W0:Y:S04]  /*1900*/  @!P3 LDS R30, [R28.X4+0x40] ;  /* 0x000040001c1eb984 */ /* 0x000e280000004800 */
[----:B------:R-:W-:Y:S04]  /*1910*/  @!P3 LDS R26, [R28.X4] ;  /* 0x000000001c1ab984 */ /* 0x000fe80000004800 */
[----:B------:R-:W-:Y:S04]  /*1920*/  @!P3 LDS R29, [R28.X4+0x20] ;  /* 0x000020001c1db984 */ /* 0x000fe80000004800 */
[----:B0-----:R-:W0:Y:S02]  /*1930*/  SHFL.BFLY PT, R13, R30, 0x4, 0x1f ;  /* 0x0c801f001e0d7f89 */ /* 0x001e2400000e0000 */
[----:B0-----:R-:W-:-:S05]  /*1940*/  FADD R12, R30, R13 ;  /* 0x0000000d1e0c7221 */ /* 0x001fca0000000000 */
[C---:B------:R-:W-:Y:S01]  /*1950*/  FSETP.GEU.AND P2, PT, |R12|.reuse, 1.175494350822287508e-38, PT ;  /* 0x008000000c00780b */ /* 0x040fe20003f4e200 */
[C---:B------:R-:W-:Y:S01]  /*1960*/  FMUL R7, R12.reuse, 0.25 ;  /* 0x3e8000000c077820 */ /* 0x040fe20000400000 */
[----:B------:R-:W-:Y:S01]  /*1970*/  FSETP.GT.AND P0, PT, |R12|, 8.50705917302346158658e+37, PT ;  /* 0x7e8000000c00780b */ /* 0x000fe20003f04200 */
[----:B------:R-:W0:Y:S03]  /*1980*/  SHFL.BFLY PT, R11, R12, 0x2, 0x1f ;  /* 0x0c401f000c0b7f89 */ /* 0x000e2600000e0000 */
[----:B------:R-:W-:Y:S02]  /*1990*/  FSEL R9, R7, R12, P0 ;  /* 0x0000000c07097208 */ /* 0x000fe40000000000 */
[----:B------:R-:W1:Y:S05]  /*19a0*/  SHFL.BFLY PT, R7, R26, 0x4, 0x1f ;  /* 0x0c801f001a077f89 */ /* 0x000e6a00000e0000 */
[----:B------:R-:W-:-:S04]  /*19b0*/  @!P2 FMUL R9, R9, 16777216 ;  /* 0x4b8000000909a820 */ /* 0x000fc80000400000 */
[----:B------:R-:W2:Y:S01]  /*19c0*/  MUFU.RCP R10, R9 ;  /* 0x00000009000a7308 */ /* 0x000ea20000001000 */
[----:B------:R-:W3:Y:S01]  /*19d0*/  SHFL.BFLY PT, R8, R29, 0x4, 0x1f ;  /* 0x0c801f001d087f89 */ /* 0x000ee200000e0000 */
[----:B------:R-:W-:-:S04]  /*19e0*/  @P0 FMUL R13, R13, 0.25 ;  /* 0x3e8000000d0d0820 */ /* 0x000fc80000400000 */
[----:B------:R-:W-:Y:S01]  /*19f0*/  @!P2 FMUL R13, R13, 16777216 ;  /* 0x4b8000000d0da820 */ /* 0x000fe20000400000 */
[C---:B0-----:R-:W-:Y:S01]  /*1a00*/  FADD R6, R12.reuse, R11 ;  /* 0x0000000b0c067221 */ /* 0x041fe20000000000 */
[----:B------:R-:W-:-:S04]  /*1a10*/  FSETP.NEU.AND P2, PT, R12, RZ, PT ;  /* 0x000000ff0c00720b */ /* 0x000fc80003f4d000 */
[----:B------:R-:W-:Y:S01]  /*1a20*/  FSETP.GEU.AND P3, PT, |R6|, 1.175494350822287508e-38, PT ;  /* 0x008000000600780b */ /* 0x000fe20003f6e200 */
[----:B--2---:R-:W-:Y:S01]  /*1a30*/  FMUL R10, R10, R13 ;  /* 0x0000000d0a0a7220 */ /* 0x004fe20000400000 */
[C---:B------:R-:W-:Y:S01]  /*1a40*/  FMUL R13, R6.reuse, 0.25 ;  /* 0x3e800000060d7820 */ /* 0x040fe20000400000 */
[----:B------:R-:W-:Y:S01]  /*1a50*/  FSETP.GT.AND P0, PT, |R6|, 8.50705917302346158658e+37, PT ;  /* 0x7e8000000600780b */ /* 0x000fe20003f04200 */
[----:B-1----:R-:W-:Y:S02]  /*1a60*/  FADD R7, -R26, R7 ;  /* 0x000000071a077221 */ /* 0x002fe40000000100 */
[----:B------:R-:W-:Y:S01]  /*1a70*/  FSEL R10, R10, RZ, P2 ;  /* 0x000000ff0a0a7208 */ /* 0x000fe20001000000 */
[----:B------:R-:W0:Y:S01]  /*1a80*/  SHFL.BFLY PT, R15, R6, 0x1, 0x1f ;  /* 0x0c201f00060f7f89 */ /* 0x000e2200000e0000 */
[----:B------:R-:W-:Y:S01]  /*1a90*/  FSEL R13, R13, R6, P0 ;  /* 0x000000060d0d7208 */ /* 0x000fe20000000000 */
[C---:B------:R-:W-:Y:S02]  /*1aa0*/  FMUL R9, R7.reuse, R7 ;  /* 0x0000000707097220 */ /* 0x040fe40000400000 */
[----:B------:R-:W-:Y:S01]  /*1ab0*/  FFMA R7, R7, R10, R26 ;  /* 0x0000000a07077223 */ /* 0x000fe2000000001a */
[----:B---3--:R-:W-:Y:S01]  /*1ac0*/  FADD R29, R29, R8 ;  /* 0x000000081d1d7221 */ /* 0x008fe20000000000 */
[----:B------:R-:W-:Y:S01]  /*1ad0*/  @!P3 FMUL R13, R13, 16777216 ;  /* 0x4b8000000d0db820 */ /* 0x000fe20000400000 */
[----:B------:R-:W-:-:S02]  /*1ae0*/  FMUL R9, R30, R9 ;  /* 0x000000091e097220 */ /* 0x000fc40000400000 */
[----:B------:R-:W1:Y:S01]  /*1af0*/  SHFL.BFLY PT, R8, R7, 0x2, 0x1f ;  /* 0x0c401f0007087f89 */ /* 0x000e6200000e0000 */
[----:B------:R-:W2:Y:S01]  /*1b00*/  MUFU.RCP R14, R13 ;  /* 0x0000000d000e7308 */ /* 0x000ea20000001000 */
[----:B------:R-:W-:Y:S01]  /*1b10*/  FFMA R9, R10, R9, R29 ;  /* 0x000000090a097223 */ /* 0x000fe2000000001d */
[----:B------:R-:W-:-:S04]  /*1b20*/  @P0 FMUL R11, R11, 0.25 ;  /* 0x3e8000000b0b0820 */ /* 0x000fc80000400000 */
[----:B------:R-:W3:Y:S01]  /*1b30*/  SHFL.BFLY PT, R10, R9, 0x2, 0x1f ;  /* 0x0c401f00090a7f89 */ /* 0x000ee200000e0000 */
[----:B------:R-:W-:Y:S01]  /*1b40*/  @!P3 FMUL R11, R11, 16777216 ;  /* 0x4b8000000b0bb820 */ /* 0x000fe20000400000 */
[C---:B------:R-:W-:Y:S01]  /*1b50*/  FSETP.NEU.AND P0, PT, R6.reuse, RZ, PT ;  /* 0x000000ff0600720b */ /* 0x040fe20003f0d000 */
[----:B0-----:R-:W-:Y:S02]  /*1b60*/  FADD R19, R6, R15 ;  /* 0x0000000f06137221 */ /* 0x001fe40000000000 */
[----:B--2---:R-:W-:-:S03]  /*1b70*/  FMUL R14, R14, R11 ;  /* 0x0000000b0e0e7220 */ /* 0x004fc60000400000 */
[----:B------:R-:W-:Y:S02]  /*1b80*/  FSETP.GEU.AND P2, PT, |R19|, 1.175494350822287508e-38, PT ;  /* 0x008000001300780b */ /* 0x000fe40003f4e200 */
[----:B------:R-:W-:Y:S01]  /*1b90*/  FSEL R14, R14, RZ, P0 ;  /* 0x000000ff0e0e7208 */ /* 0x000fe20000000000 */
[----:B-1----:R-:W-:Y:S01]  /*1ba0*/  FADD R8, -R7, R8 ;  /* 0x0000000807087221 */ /* 0x002fe20000000100 */
[C---:B------:R-:W-:Y:S01]  /*1bb0*/  FMUL R16, R19.reuse, 0.25 ;  /* 0x3e80000013107820 */ /* 0x040fe20000400000 */
[----:B------:R-:W-:Y:S02]  /*1bc0*/  FSETP.GT.AND P0, PT, |R19|, 8.50705917302346158658e+37, PT ;  /* 0x7e8000001300780b */ /* 0x000fe40003f04200 */
[C---:B------:R-:W-:Y:S01]  /*1bd0*/  FMUL R11, R8.reuse, R8 ;  /* 0x00000008080b7220 */ /* 0x040fe20000400000 */
[----:B------:R-:W-:Y:S01]  /*1be0*/  FFMA R7, R8, R14, R7 ;  /* 0x0000000e08077223 */ /* 0x000fe20000000007 */
[----:B------:R-:W-:Y:S01]  /*1bf0*/  FSEL R16, R16, R19, P0 ;  /* 0x0000001310107208 */ /* 0x000fe20000000000 */
[----:B---3--:R-:W-:Y:S01]  /*1c00*/  FADD R9, R9, R10 ;  /* 0x0000000a09097221 */ /* 0x008fe20000000000 */
[----:B------:R-:W-:-:S02]  /*1c10*/  FMUL R11, R12, R11 ;  /* 0x0000000b0c0b7220 */ /* 0x000fc40000400000 */
[----:B------:R-:W0:Y:S01]  /*1c20*/  SHFL.BFLY PT, R8, R7, 0x1, 0x1f ;  /* 0x0c201f0007087f89 */ /* 0x000e2200000e0000 */
[----:B------:R-:W-:Y:S01]  /*1c30*/  @!P2 FMUL R16, R16, 16777216 ;  /* 0x4b8000001010a820 */ /* 0x000fe20000400000 */
[----:B------:R-:W-:-:S05]  /*1c40*/  FFMA R9, R14, R11, R9 ;  /* 0x0000000b0e097223 */ /* 0x000fca0000000009 */
[----:B------:R-:W1:Y:S01]  /*1c50*/  SHFL.BFLY PT, R10, R9, 0x1, 0x1f ;  /* 0x0c201f00090a7f89 */ /* 0x000e6200000e0000 */
[----:B------:R-:W2:Y:S01]  /*1c60*/  MUFU.RCP R16, R16 ;  /* 0x0000001000107308 */ /* 0x000ea20000001000 */
[----:B------:R-:W-:Y:S01]  /*1c70*/  @P0 FMUL R15, R15, 0.25 ;  /* 0x3e8000000f0f0820 */ /* 0x000fe20000400000 */
[----:B------:R-:W-:-:S03]  /*1c80*/  LOP3.LUT P0, RZ, R28, 0x7, RZ, 0xc0, !PT ;  /* 0x000000071cff7812 */ /* 0x000fc6000780c0ff */
[----:B------:R-:W-:Y:S01]  /*1c90*/  @!P2 FMUL R15, R15, 16777216 ;  /* 0x4b8000000f0fa820 */ /* 0x000fe20000400000 */
[----:B------:R-:W-:Y:S02]  /*1ca0*/  FSETP.NEU.AND P2, PT, R19, RZ, PT ;  /* 0x000000ff1300720b */ /* 0x000fe40003f4d000 */
[----:B------:R-:W-:Y:S01]  /*1cb0*/  ISETP.LT.AND P0, PT, R28, 0x8, !P0 ;  /* 0x000000081c00780c */ /* 0x000fe20004701270 */
[----:B0-----:R-:W-:Y:S01]  /*1cc0*/  FADD R8, -R7, R8 ;  /* 0x0000000807087221 */ /* 0x001fe20000000100 */
[----:B--2---:R-:W-:-:S03]  /*1cd0*/  FMUL R15, R16, R15 ;  /* 0x0000000f100f7220 */ /* 0x004fc60000400000 */
[----:B------:R-:W-:Y:S02]  /*1ce0*/  FMUL R11, R8, R8 ;  /* 0x00000008080b7220 */ /* 0x000fe40000400000 */
[----:B------:R-:W-:Y:S01]  /*1cf0*/  FSEL R15, R15, RZ, P2 ;  /* 0x000000ff0f0f7208 */ /* 0x000fe20001000000 */
[----:B-1----:R-:W-:Y:S01]  /*1d00*/  FADD R10, R9, R10 ;  /* 0x0000000a090a7221 */ /* 0x002fe20000000000 */
[----:B------:R-:W-:-:S03]  /*1d10*/  FMUL R11, R6, R11 ;  /* 0x0000000b060b7220 */ /* 0x000fc60000400000 */
[----:B------:R-:W-:Y:S01]  /*1d20*/  FFMA R7, R8, R15, R7 ;  /* 0x0000000f08077223 */ /* 0x000fe20000000007 */
[----:B------:R-:W-:Y:S01]  /*1d30*/  FFMA R15, R15, R11, R10 ;  /* 0x0000000b0f0f7223 */ /* 0x000fe2000000000a */
[----:B------:R-:W-:Y:S04]  /*1d40*/  @P0 STS [R28.X4+0x40], R19 ;  /* 0x000040131c000388 */ /* 0x000fe80000004800 */
[----:B------:R-:W-:Y:S04]  /*1d50*/  @P0 STS [R28.X4], R7 ;  /* 0x000000071c000388 */ /* 0x000fe80000004800 */
[----:B------:R-:W-:Y:S04]  /*1d60*/  @P0 STS [R28.X4+0x20], R15 ;  /* 0x0000200f1c000388 */ /* 0x000fe80000004800 */
[----:B------:R-:W-:Y:S01]  /*1d70*/  BAR.SYNC.DEFER_BLOCKING 0x0 ;  /* 0x0000000000007b1d */ /* 0x000fe20000010000 */
[----:B------:R-:W-:Y:S01]  /*1d80*/  CS2R R8, SRZ ;  /* 0x0000000000087805 */ /* 0x000fe2000001ff00 */
[----:B------:R-:W-:-:S04]  /*1d90*/  IMAD.WIDE R16, R27, R0, c[0x0][0x160] ;  /* 0x000058001b107625 */ /* 0x000fc800078e0200 */
[----:B------:R-:W2:Y:S04]  /*1da0*/  LDG.E.EL.64 R20, [R2.64+0x4800] ;  /* 0x0048000402147981 */ /* 0x000ea8000c2e1b00 */
[----:B------:R-:W3:Y:S04]  /*1db0*/  LDG.E.EL.64 R22, [R4.64+0x4800] ;  /* 0x0048000404167981 */ /* 0x000ee8000c2e1b00 */
[----:B------:R-:W4:Y:S04]  /*1dc0*/  LDG.E.EL.64 R10, [R2.64+0x6000] ;  /* 0x00600004020a7981 */ /* 0x000f28000c2e1b00 */
[----:B------:R-:W5:Y:S04]  /*1dd0*/  LDG.E.EL.64 R12, [R4.64+0x6000] ;  /* 0x00600004040c7981 */ /* 0x000f68000c2e1b00 */
[----:B------:R4:W5:Y:S04]  /*1de0*/  @!P1 LDG.E.EF.64 R8, [R16.64] ;  /* 0x0000000410089981 */ /* 0x000968000c0e1b00 */
[----:B------:R-:W0:Y:S04]  /*1df0*/  LDS R6, [0x20] ;  /* 0x00002000ff067984 */ /* 0x000e280000000800 */
[----:B------:R-:W1:Y:S01]  /*1e00*/  LDS R7, [RZ] ;  /* 0x00000000ff077984 */ /* 0x000e620000000800 */
[----:B------:R-:W-:-:S05]  /*1e10*/  MOV R29, 0x39aaaaab ;  /* 0x39aaaaab001d7802 */ /* 0x000fca0000000f00 */
[----:B0-----:R-:W-:-:S06]  /*1e20*/  FFMA R6, R6, R29, 9.9999999747524270788e-07 ;  /* 0x358637bd06067423 */ /* 0x001fcc000000001d */
[----:B------:R-:W0:Y:S01]  /*1e30*/  MUFU.RSQ R6, R6 ;  /* 0x0000000600067308 */ /* 0x000e220000001400 */
[----:B------:R-:W-:Y:S02]  /*1e40*/  IADD3 R24, R25, R24, RZ ;  /* 0x0000001819187210 */ /* 0x000fe40007ffe0ff */
[----:B--2---:R-:W-:Y:S02]  /*1e50*/  SHF.L.U32 R15, R20, 0x10, RZ ;  /* 0x00000010140f7819 */ /* 0x004fe400000006ff */
[----:B------:R-:W-:Y:S02]  /*1e60*/  SHF.L.U32 R18, R21, 0x10, RZ ;  /* 0x0000001015127819 */ /* 0x000fe400000006ff */
[----:B---3--:R-:W-:Y:S01]  /*1e70*/  SHF.L.U32 R14, R22, 0x10, RZ ;  /* 0x00000010160e7819 */ /* 0x008fe200000006ff */
[----:B------:R-:W-:Y:S01]  /*1e80*/  IMAD.U32 R19, R23, 0x10000, RZ ;  /* 0x0001000017137824 */ /* 0x000fe200078e00ff */
[----:B----4-:R-:W-:-:S03]  /*1e90*/  PRMT R16, R10, 0x7632, R16 ;  /* 0x000076320a107816 */ /* 0x010fc60000000010 */
[----:B------:R-:W-:Y:S01]  /*1ea0*/  FADD R15, R15, R14 ;  /* 0x0000000e0f0f7221 */ /* 0x000fe20000000000 */
[--C-:B------:R-:W-:Y:S01]  /*1eb0*/  FADD R14, R18, R19.reuse ;  /* 0x00000013120e7221 */ /* 0x100fe20000000000 */
[----:B------:R-:W-:Y:S02]  /*1ec0*/  SHF.L.U32 R17, R10, 0x10, RZ ;  /* 0x000000100a117819 */ /* 0x000fe400000006ff */
[----:B------:R-:W-:Y:S02]  /*1ed0*/  PRMT R19, R23, 0x7632, R19 ;  /* 0x0000763217137816 */ /* 0x000fe40000000013 */
[----:B-----5:R-:W-:Y:S02]  /*1ee0*/  PRMT R10, R12, 0x7632, R10 ;  /* 0x000076320c0a7816 */ /* 0x020fe4000000000a */
[----:B------:R-:W-:Y:S02]  /*1ef0*/  PRMT R20, R20, 0x7632, R20 ;  /* 0x0000763214147816 */ /* 0x000fe40000000014 */
[----:B------:R-:W-:-:S02]  /*1f00*/  PRMT R21, R21, 0x7632, R21 ;  /* 0x0000763215157816 */ /* 0x000fc40000000015 */
[----:B------:R-:W-:Y:S02]  /*1f10*/  SHF.L.U32 R18, R12, 0x10, RZ ;  /* 0x000000100c127819 */ /* 0x000fe400000006ff */
[----:B------:R-:W-:Y:S01]  /*1f20*/  SHF.L.U32 R29, R19, 0x10, RZ ;  /* 0x00000010131d7819 */ /* 0x000fe200000006ff */
[----:B------:R-:W-:Y:S01]  /*1f30*/  IMAD.U32 R19, R10, 0x10000, RZ ;  /* 0x000100000a137824 */ /* 0x000fe200078e00ff */
[----:B------:R-:W-:Y:S02]  /*1f40*/  SHF.L.U32 R16, R16, 0x10, RZ ;  /* 0x0000001010107819 */ /* 0x000fe400000006ff */
[----:B------:R-:W-:Y:S02]  /*1f50*/  PRMT R22, R22, 0x7632, R22 ;  /* 0x0000763216167816 */ /* 0x000fe40000000016 */
[----:B------:R-:W-:Y:S01]  /*1f60*/  SHF.L.U32 R12, R20, 0x10, RZ ;  /* 0x00000010140c7819 */ /* 0x000fe200000006ff */
[----:B------:R-:W-:Y:S01]  /*1f70*/  FADD R17, R17, R18 ;  /* 0x0000001211117221 */ /* 0x000fe20000000000 */
[----:B------:R-:W-:Y:S01]  /*1f80*/  SHF.L.U32 R20, R21, 0x10, RZ ;  /* 0x0000001015147819 */ /* 0x000fe200000006ff */
[----:B------:R-:W-:Y:S01]  /*1f90*/  FADD R19, R16, R19 ;  /* 0x0000001310137221 */ /* 0x000fe20000000000 */
[----:B------:R-:W-:-:S02]  /*1fa0*/  SHF.L.U32 R21, R22, 0x10, RZ ;  /* 0x0000001016157819 */ /* 0x000fc400000006ff */
[----:B------:R-:W-:Y:S02]  /*1fb0*/  SHF.L.U32 R16, R8, 0x10, RZ ;  /* 0x0000001008107819 */ /* 0x000fe400000006ff */
[C---:B------:R-:W-:Y:S01]  /*1fc0*/  PRMT R18, R11.reuse, 0x7632, R18 ;  /* 0x000076320b127816 */ /* 0x040fe20000000012 */
[----:B------:R-:W-:Y:S01]  /*1fd0*/  FADD R10, R20, R29 ;  /* 0x0000001d140a7221 */ /* 0x000fe20000000000 */
[----:B------:R-:W-:Y:S01]  /*1fe0*/  SHF.L.U32 R23, R11, 0x10, RZ ;  /* 0x000000100b177819 */ /* 0x000fe200000006ff */
[----:B------:R-:W-:Y:S01]  /*1ff0*/  FADD R12, R12, R21 ;  /* 0x000000150c0c7221 */ /* 0x000fe20000000000 */
[----:B------:R-:W-:Y:S01]  /*2000*/  SHF.L.U32 R20, R18, 0x10, RZ ;  /* 0x0000001012147819 */ /* 0x000fe200000006ff */
[----:B-1----:R-:W-:Y:S01]  /*2010*/  FADD R11, -R7, R16 ;  /* 0x00000010070b7221 */ /* 0x002fe20000000100 */
[----:B------:R-:W-:Y:S02]  /*2020*/  SHF.L.U32 R18, R9, 0x10, RZ ;  /* 0x0000001009127819 */ /* 0x000fe400000006ff */
[----:B------:R-:W-:-:S02]  /*2030*/  SHF.L.U32 R26, R13, 0x10, RZ ;  /* 0x000000100d1a7819 */ /* 0x000fc400000006ff */
[----:B------:R-:W-:Y:S02]  /*2040*/  PRMT R21, R13, 0x7632, R21 ;  /* 0x000076320d157816 */ /* 0x000fe40000000015 */
[----:B------:R-:W-:Y:S02]  /*2050*/  PRMT R8, R8, 0x7632, R8 ;  /* 0x0000763208087816 */ /* 0x000fe40000000008 */
[----:B------:R-:W-:Y:S01]  /*2060*/  PRMT R13, R9, 0x7632, R13 ;  /* 0x00007632090d7816 */ /* 0x000fe2000000000d */
[----:B0-----:R-:W-:Y:S01]  /*2070*/  FMUL R16, R6, R11 ;  /* 0x0000000b06107220 */ /* 0x001fe20000400000 */
[----:B------:R-:W-:Y:S01]  /*2080*/  FADD R11, -R7, R18 ;  /* 0x00000012070b7221 */ /* 0x000fe20000000100 */
[----:B------:R-:W-:Y:S02]  /*2090*/  SHF.L.U32 R21, R21, 0x10, RZ ;  /* 0x0000001015157819 */ /* 0x000fe400000006ff */
[----:B------:R-:W-:Y:S02]  /*20a0*/  SHF.L.U32 R8, R8, 0x10, RZ ;  /* 0x0000001008087819 */ /* 0x000fe400000006ff */
[----:B------:R-:W-:Y:S01]  /*20b0*/  SHF.L.U32 R18, R13, 0x10, RZ ;  /* 0x000000100d127819 */ /* 0x000fe200000006ff */
[----:B------:R-:W-:Y:S01]  /*20c0*/  FMUL R13, R6, R11 ;  /* 0x0000000b060d7220 */ /* 0x000fe20000400000 */
[----:B------:R-:W-:Y:S01]  /*20d0*/  FADD R23, R23, R26 ;  /* 0x0000001a17177221 */ /* 0x000fe20000000000 */
[----:B------:R-:W-:Y:S01]  /*20e0*/  FADD R20, R20, R21 ;  /* 0x0000001514147221 */ /* 0x000fe20000000000 */
[C---:B------:R-:W-:Y:S01]  /*20f0*/  FADD R9, -R7.reuse, R8 ;  /* 0x0000000807097221 */ /* 0x040fe20000000100 */
[----:B------:R-:W-:Y:S01]  /*2100*/  FADD R11, -R7, R18 ;  /* 0x00000012070b7221 */ /* 0x000fe20000000100 */
[----:B------:R-:W-:Y:S01]  /*2110*/  FADD R17, R17, 1 ;  /* 0x3f80000011117421 */ /* 0x000fe20000000000 */
[----:B------:R-:W-:Y:S01]  /*2120*/  FADD R23, R23, 1 ;  /* 0x3f80000017177421 */ /* 0x000fe20000000000 */
[C---:B------:R-:W-:Y:S01]  /*2130*/  FMUL R9, R6.reuse, R9 ;  /* 0x0000000906097220 */ /* 0x040fe20000400000 */
[----:B------:R-:W-:Y:S01]  /*2140*/  FADD R19, R19, 1 ;  /* 0x3f80000013137421 */ /* 0x000fe20000000000 */
[----:B------:R-:W-:Y:S01]  /*2150*/  FMUL R11, R6, R11 ;  /* 0x0000000b060b7220 */ /* 0x000fe20000400000 */
[----:B------:R-:W-:Y:S01]  /*2160*/  FADD R20, R20, 1 ;  /* 0x3f80000014147421 */ /* 0x000fe20000000000 */
[----:B------:R-:W-:Y:S01]  /*2170*/  FFMA R15, R16, R17, R15 ;  /* 0x00000011100f7223 */ /* 0x000fe2000000000f */
[----:B------:R-:W-:Y:S01]  /*2180*/  FFMA R13, R13, R23, R14 ;  /* 0x000000170d0d7223 */ /* 0x000fe2000000000e */
[----:B------:R-:W-:Y:S01]  /*2190*/  FFMA R12, R9, R19, R12 ;  /* 0x00000013090c7223 */ /* 0x000fe2000000000c */
[----:B------:R-:W-:Y:S01]  /*21a0*/  SHF.R.S32.HI R8, RZ, 0x1f, R27 ;  /* 0x0000001fff087819 */ /* 0x000fe2000001141b */
[----:B------:R-:W-:Y:S01]  /*21b0*/  FFMA R10, R11, R20, R10 ;  /* 0x000000140b0a7223 */ /* 0x000fe2000000000a */
[----:B------:R-:W-:-:S02]  /*21c0*/  LEA R16, P0, R27, c[0x0][0x188], 0x1 ;  /* 0x000062001b107a11 */ /* 0x000fc400078008ff */
[----:B------:R-:W-:Y:S02]  /*21d0*/  F2FP.BF16.PACK_AB R26, R12, R15 ;  /* 0x0000000f0c1a723e */ /* 0x000fe400000010ff */
[----:B------:R-:W-:Y:S02]  /*21e0*/  LEA.HI.X R17, R27, c[0x0][0x18c], R8, 0x1, P0 ;  /* 0x000063001b117a11 */ /* 0x000fe400000f0c08 */
[----:B------:R-:W-:-:S05]  /*21f0*/  F2FP.BF16.PACK_AB R27, R10, R13 ;  /* 0x0000000d0a1b723e */ /* 0x000fca00000010ff */
[----:B------:R0:W-:Y:S04]  /*2200*/  @!P1 STG.E.64 [R16.64], R26 ;  /* 0x0000001a10009986 */ /* 0x0001e8000c101b04 */
[----:B------:R-:W0:Y:S04]  /*2210*/  LDG.E.EL.64 R20, [R2.64+0x5000] ;  /* 0x0050000402147981 */ /* 0x000e28000c2e1b00 */
[----:B------:R-:W2:Y:S01]  /*2220*/  LDG.E.EL.64 R22, [R4.64+0x5000] ;  /* 0x0050000404167981 */ /* 0x000ea2000c2e1b00 */
[----:B------:R-:W-:-:S03]  /*2230*/  IADD3 R15, R24, 0x400, RZ ;  /* 0x00000400180f7810 */ /* 0x000fc60007ffe0ff */
[----:B------:R-:W3:Y:S01]  /*2240*/  LDG.E.EL.64 R12, [R2.64+0x6800] ;  /* 0x00680004020c7981 */ /* 0x000ee2000c2e1b00 */
[----:B------:R-:W-:-:S03]  /*2250*/  CS2R R8, SRZ ;  /* 0x0000000000087805 */ /* 0x000fc6000001ff00 */
[----:B------:R-:W4:Y:S01]  /*2260*/  LDG.E.EL.64 R10, [R4.64+0x6800] ;  /* 0x00680004040a7981 */ /* 0x000f22000c2e1b00 */
[----:B------:R-:W-:-:S05]  /*2270*/  IMAD.WIDE R18, R15, R0, c[0x0][0x160] ;  /* 0x000058000f127625 */ /* 0x000fca00078e0200 */
[----:B------:R3:W5:Y:S01]  /*2280*/  @!P1 LDG.E.EF.64 R8, [R18.64] ;  /* 0x0000000412089981 */ /* 0x000762000c0e1b00 */
[----:B0-----:R-:W-:Y:S02]  /*2290*/  SHF.L.U32 R16, R20, 0x10, RZ ;  /* 0x0000001014107819 */ /* 0x001fe400000006ff */
[----:B------:R-:W-:Y:S02]  /*22a0*/  SHF.L.U32 R14, R21, 0x10, RZ ;  /* 0x00000010150e7819 */ /* 0x000fe400000006ff */
[----:B--2---:R-:W-:Y:S02]  /*22b0*/  SHF.L.U32 R17, R22, 0x10, RZ ;  /* 0x0000001016117819 */ /* 0x004fe400000006ff */
[----:B------:R-:W-:Y:S02]  /*22c0*/  SHF.L.U32 R25, R23, 0x10, RZ ;  /* 0x0000001017197819 */ /* 0x000fe400000006ff */
[----:B------:R-:W-:Y:S01]  /*22d0*/  PRMT R21, R21, 0x7632, R21 ;  /* 0x0000763215157816 */ /* 0x000fe20000000015 */
[----:B------:R-:W-:Y:S01]  /*22e0*/  FADD R16, R16, R17 ;  /* 0x0000001110107221 */ /* 0x000fe20000000000 */
[----:B------:R-:W-:Y:S01]  /*22f0*/  PRMT R22, R22, 0x7632, R22 ;  /* 0x0000763216167816 */ /* 0x000fe20000000016 */
[----:B---3--:R-:W-:Y:S01]  /*2300*/  IMAD.U32 R18, R12, 0x10000, RZ ;  /* 0x000100000c127824 */ /* 0x008fe200078e00ff */
[----:B------:R-:W-:Y:S01]  /*2310*/  PRMT R20, R20, 0x7632, R20 ;  /* 0x0000763214147816 */ /* 0x000fe20000000014 */
[----:B------:R-:W-:Y:S01]  /*2320*/  FADD R14, R14, R25 ;  /* 0x000000190e0e7221 */ /* 0x000fe20000000000 */
[----:B------:R-:W-:-:S02]  /*2330*/  PRMT R17, R12, 0x7632, R17 ;  /* 0x000076320c117816 */ /* 0x000fc40000000011 */
[C---:B----4-:R-:W-:Y:S02]  /*2340*/  PRMT R12, R10.reuse, 0x7632, R12 ;  /* 0x000076320a0c7816 */ /* 0x050fe4000000000c */
[----:B------:R-:W-:Y:S02]  /*2350*/  SHF.L.U32 R25, R21, 0x10, RZ ;  /* 0x0000001015197819 */ /* 0x000fe400000006ff */
[----:B------:R-:W-:Y:S02]  /*2360*/  PRMT R26, R23, 0x7632, R26 ;  /* 0x00007632171a7816 */ /* 0x000fe4000000001a */
[----:B------:R-:W-:Y:S02]  /*2370*/  SHF.L.U32 R19, R10, 0x10, RZ ;  /* 0x000000100a137819 */ /* 0x000fe400000006ff */
[----:B------:R-:W-:Y:S02]  /*2380*/  SHF.L.U32 R21, R22, 0x10, RZ ;  /* 0x0000001016157819 */ /* 0x000fe400000006ff */
[----:B------:R-:W-:-:S02]  /*2390*/  SHF.L.U32 R23, R13, 0x10, RZ ;  /* 0x000000100d177819 */ /* 0x000fc400000006ff */
[----:B------:R-:W-:Y:S02]  /*23a0*/  SHF.L.U32 R10, R20, 0x10, RZ ;  /* 0x00000010140a7819 */ /* 0x000fe400000006ff */
[----:B------:R-:W-:Y:S02]  /*23b0*/  SHF.L.U32 R22, R11, 0x10, RZ ;  /* 0x000000100b167819 */ /* 0x000fe400000006ff */
[----:B------:R-:W-:Y:S02]  /*23c0*/  SHF.L.U32 R17, R17, 0x10, RZ ;  /* 0x0000001011117819 */ /* 0x000fe400000006ff */
[----:B------:R-:W-:Y:S01]  /*23d0*/  SHF.L.U32 R20, R12, 0x10, RZ ;  /* 0x000000100c147819 */ /* 0x000fe200000006ff */
[----:B------:R-:W-:Y:S01]  /*23e0*/  FADD R19, R18, R19 ;  /* 0x0000001312137221 */ /* 0x000fe20000000000 */
[--C-:B------:R-:W-:Y:S01]  /*23f0*/  FADD R10, R10, R21.reuse ;  /* 0x000000150a0a7221 */ /* 0x100fe20000000000 */
[----:B------:R-:W-:Y:S01]  /*2400*/  FADD R23, R23, R22 ;  /* 0x0000001617177221 */ /* 0x000fe20000000000 */
[----:B-----5:R-:W-:Y:S01]  /*2410*/  SHF.L.U32 R18, R8, 0x10, RZ ;  /* 0x0000001008127819 */ /* 0x020fe200000006ff */
[----:B------:R-:W-:Y:S01]  /*2420*/  FADD R17, R17, R20 ;  /* 0x0000001411117221 */ /* 0x000fe20000000000 */
[----:B------:R-:W-:-:S02]  /*2430*/  PRMT R21, R13, 0x7632, R21 ;  /* 0x000076320d157816 */ /* 0x000fc40000000015 */
[----:B------:R-:W-:Y:S02]  /*2440*/  PRMT R22, R11, 0x7632, R22 ;  /* 0x000076320b167816 */ /* 0x000fe40000000016 */
[C---:B------:R-:W-:Y:S02]  /*2450*/  PRMT R13, R9.reuse, 0x7632, R13 ;  /* 0x00007632090d7816 */ /* 0x040fe4000000000d */
[----:B------:R-:W-:Y:S02]  /*2460*/  SHF.L.U32 R20, R9, 0x10, RZ ;  /* 0x0000001009147819 */ /* 0x000fe400000006ff */
[----:B------:R-:W-:Y:S01]  /*2470*/  PRMT R11, R8, 0x7632, R11 ;  /* 0x00007632080b7816 */ /* 0x000fe2000000000b */
[----:B------:R-:W-:Y:S01]  /*2480*/  FADD R9, -R7, R18 ;  /* 0x0000001207097221 */ /* 0x000fe20000000100 */
[----:B------:R-:W-:Y:S01]  /*2490*/  SHF.L.U32 R22, R22, 0x10, RZ ;  /* 0x0000001016167819 */ /* 0x000fe200000006ff */
[----:B------:R-:W-:Y:S01]  /*24a0*/  IMAD.U32 R21, R21, 0x10000, RZ ;  /* 0x0001000015157824 */ /* 0x000fe200078e00ff */
[----:B------:R-:W-:Y:S01]  /*24b0*/  SHF.L.U32 R18, R13, 0x10, RZ ;  /* 0x000000100d127819 */ /* 0x000fe200000006ff */
[----:B------:R-:W-:Y:S01]  /*24c0*/  FADD R13, -R7, R20 ;  /* 0x00000014070d7221 */ /* 0x000fe20000000100 */
[----:B------:R-:W-:Y:S01]  /*24d0*/  SHF.L.U32 R8, R11, 0x10, RZ ;  /* 0x000000100b087819 */ /* 0x000fe200000006ff */
[----:B------:R-:W-:Y:S01]  /*24e0*/  FADD R22, R21, R22 ;  /* 0x0000001615167221 */ /* 0x000fe20000000000 */
[----:B------:R-:W-:Y:S01]  /*24f0*/  SHF.L.U32 R26, R26, 0x10, RZ ;  /* 0x000000101a1a7819 */ /* 0x000fe200000006ff */
[C---:B------:R-:W-:Y:S01]  /*2500*/  FMUL R11, R6.reuse, R9 ;  /* 0x00000009060b7220 */ /* 0x040fe20000400000 */
[C---:B------:R-:W-:Y:S01]  /*2510*/  FMUL R21, R6.reuse, R13 ;  /* 0x0000000d06157220 */ /* 0x040fe20000400000 */
[C---:B------:R-:W-:Y:S01]  /*2520*/  FADD R9, -R7.reuse, R8 ;  /* 0x0000000807097221 */ /* 0x040fe20000000100 */
[----:B------:R-:W-:Y:S01]  /*2530*/  FADD R13, -R7, R18 ;  /* 0x00000012070d7221 */ /* 0x000fe20000000100 */
[----:B------:R-:W-:Y:S01]  /*2540*/  FADD R12, R25, R26 ;  /* 0x0000001a190c7221 */ /* 0x000fe20000000000 */
        /* <DEDUP_REMOVED lines=9> */
[----:B------:R-:W-:Y:S01]  /*25e0*/  FFMA R13, R13, R22, R12 ;  /* 0x000000160d0d7223 */ /* 0x000fe2000000000c */
[----:B------:R-:W-:Y:S01]  /*25f0*/  IADD3 R17, R24, 0x800, RZ ;  /* 0x0000080018117810 */ /* 0x000fe20007ffe0ff */
[----:B------:R-:W-:Y:S01]  /*2600*/  CS2R R22, SRZ ;  /* 0x0000000000167805 */ /* 0x000fe2000001ff00 */
[----:B------:R-:W-:Y:S01]  /*2610*/  F2FP.BF16.PACK_AB R28, R10, R11 ;  /* 0x0000000b0a1c723e */ /* 0x000fe200000010ff */
[----:B------:R-:W-:Y:S01]  /*2620*/  IMAD.WIDE R18, R15, R0, c[0x0][0x188] ;  /* 0x000062000f127625 */ /* 0x000fe200078e0200 */
[----:B------:R-:W-:-:S03]  /*2630*/  F2FP.BF16.PACK_AB R29, R13, R14 ;  /* 0x0000000e0d1d723e */ /* 0x000fc600000010ff */
[----:B------:R-:W-:Y:S02]  /*2640*/  IMAD.WIDE R20, R17, R0, c[0x0][0x160] ;  /* 0x0000580011147625 */ /* 0x000fe400078e0200 */
[----:B------:R0:W-:Y:S04]  /*2650*/  @!P1 STG.E.64 [R18.64], R28 ;  /* 0x0000001c12009986 */ /* 0x0001e8000c101b04 */
[----:B------:R-:W2:Y:S04]  /*2660*/  @!P1 LDG.E.EF.64 R22, [R20.64] ;  /* 0x0000000414169981 */ /* 0x000ea8000c0e1b00 */
[----:B------:R-:W3:Y:S04]  /*2670*/  LDG.E.EL.64 R12, [R2.64+0x7000] ;  /* 0x00700004020c7981 */ /* 0x000ee8000c2e1b00 */
[----:B------:R-:W4:Y:S04]  /*2680*/  LDG.E.EL.64 R8, [R4.64+0x7000] ;  /* 0x0070000404087981 */ /* 0x000f28000c2e1b00 */
[----:B------:R3:W5:Y:S04]  /*2690*/  LDG.E.EL.64 R10, [R2.64+0x5800] ;  /* 0x00580004020a7981 */ /* 0x000768000c2e1b00 */
[----:B------:R1:W5:Y:S01]  /*26a0*/  LDG.E.EL.64 R14, [R4.64+0x5800] ;  /* 0x00580004040e7981 */ /* 0x000362000c2e1b00 */
[----:B--2---:R-:W-:-:S02]  /*26b0*/  PRMT R16, R22, 0x7632, R16 ;  /* 0x0000763216107816 */ /* 0x004fc40000000010 */
[C---:B------:R-:W-:Y:S02]  /*26c0*/  PRMT R24, R23.reuse, 0x7632, R24 ;  /* 0x0000763217187816 */ /* 0x040fe40000000018 */
[----:B------:R-:W-:Y:S02]  /*26d0*/  SHF.L.U32 R22, R22, 0x10, RZ ;  /* 0x0000001016167819 */ /* 0x000fe400000006ff */
[----:B------:R-:W-:Y:S02]  /*26e0*/  SHF.L.U32 R26, R23, 0x10, RZ ;  /* 0x00000010171a7819 */ /* 0x000fe400000006ff */
[----:B------:R-:W-:Y:S02]  /*26f0*/  SHF.L.U32 R16, R16, 0x10, RZ ;  /* 0x0000001010107819 */ /* 0x000fe400000006ff */
[----:B------:R-:W-:Y:S02]  /*2700*/  SHF.L.U32 R24, R24, 0x10, RZ ;  /* 0x0000001018187819 */ /* 0x000fe400000006ff */
[----:B---3--:R-:W-:-:S02]  /*2710*/  PRMT R2, R12, 0x7632, R2 ;  /* 0x000076320c027816 */ /* 0x008fc40000000002 */
[C---:B----4-:R-:W-:Y:S01]  /*2720*/  PRMT R3, R8.reuse, 0x7632, R3 ;  /* 0x0000763208037816 */ /* 0x050fe20000000003 */
[C---:B0-----:R-:W-:Y:S01]  /*2730*/  FADD R19, -R7.reuse, R22 ;  /* 0x0000001607137221 */ /* 0x041fe20000000100 */
[C---:B------:R-:W-:Y:S01]  /*2740*/  FADD R25, -R7.reuse, R26 ;  /* 0x0000001a07197221 */ /* 0x040fe20000000100 */
[C---:B------:R-:W-:Y:S01]  /*2750*/  FADD R21, -R7.reuse, R16 ;  /* 0x0000001007157221 */ /* 0x040fe20000000100 */
[----:B------:R-:W-:Y:S01]  /*2760*/  FADD R27, -R7, R24 ;  /* 0x00000018071b7221 */ /* 0x000fe20000000100 */
[----:B------:R-:W-:Y:S02]  /*2770*/  SHF.L.U32 R16, R13, 0x10, RZ ;  /* 0x000000100d107819 */ /* 0x000fe400000006ff */
[----:B------:R-:W-:Y:S02]  /*2780*/  SHF.L.U32 R7, R8, 0x10, RZ ;  /* 0x0000001008077819 */ /* 0x000fe400000006ff */
[----:B------:R-:W-:Y:S01]  /*2790*/  SHF.L.U32 R23, R9, 0x10, RZ ;  /* 0x0000001009177819 */ /* 0x000fe200000006ff */
[----:B-1----:R-:W-:Y:S01]  /*27a0*/  IMAD.U32 R5, R2, 0x10000, RZ ;  /* 0x0001000002057824 */ /* 0x002fe200078e00ff */
[----:B------:R-:W-:-:S02]  /*27b0*/  SHF.L.U32 R8, R3, 0x10, RZ ;  /* 0x0000001003087819 */ /* 0x000fc400000006ff */
[----:B------:R-:W-:Y:S01]  /*27c0*/  SHF.L.U32 R12, R12, 0x10, RZ ;  /* 0x000000100c0c7819 */ /* 0x000fe200000006ff */
[----:B------:R-:W-:Y:S01]  /*27d0*/  FADD R23, R16, R23 ;  /* 0x0000001710177221 */ /* 0x000fe20000000000 */
[----:B------:R-:W-:Y:S01]  /*27e0*/  PRMT R13, R13, 0x7632, R13 ;  /* 0x000076320d0d7816 */ /* 0x000fe2000000000d */
[--C-:B------:R-:W-:Y:S01]  /*27f0*/  FADD R16, R5, R8.reuse ;  /* 0x0000000805107221 */ /* 0x100fe20000000000 */
[----:B------:R-:W-:Y:S01]  /*2800*/  PRMT R8, R9, 0x7632, R8 ;  /* 0x0000763209087816 */ /* 0x000fe20000000008 */
[----:B------:R-:W-:Y:S01]  /*2810*/  FADD R12, R12, R7 ;  /* 0x000000070c0c7221 */ /* 0x000fe20000000000 */
[----:B-----5:R-:W-:Y:S01]  /*2820*/  PRMT R5, R10, 0x7632, R5 ;  /* 0x000076320a057816 */ /* 0x020fe20000000005 */
[----:B------:R-:W-:Y:S01]  /*2830*/  FMUL R3, R6, R19 ;  /* 0x0000001306037220 */ /* 0x000fe20000400000 */
[C---:B------:R-:W-:Y:S02]  /*2840*/  PRMT R7, R14.reuse, 0x7632, R7 ;  /* 0x000076320e077816 */ /* 0x040fe40000000007 */
[----:B------:R-:W-:-:S02]  /*2850*/  SHF.L.U32 R9, R14, 0x10, RZ ;  /* 0x000000100e097819 */ /* 0x000fc400000006ff */
[----:B------:R-:W-:Y:S02]  /*2860*/  PRMT R18, R11, 0x7632, R18 ;  /* 0x000076320b127816 */ /* 0x000fe40000000012 */
[----:B------:R-:W-:Y:S02]  /*2870*/  PRMT R19, R15, 0x7632, R19 ;  /* 0x000076320f137816 */ /* 0x000fe40000000013 */
[----:B------:R-:W-:Y:S02]  /*2880*/  SHF.L.U32 R13, R13, 0x10, RZ ;  /* 0x000000100d0d7819 */ /* 0x000fe400000006ff */
[----:B------:R-:W-:Y:S02]  /*2890*/  SHF.L.U32 R14, R8, 0x10, RZ ;  /* 0x00000010080e7819 */ /* 0x000fe400000006ff */
[----:B------:R-:W-:Y:S02]  /*28a0*/  SHF.L.U32 R5, R5, 0x10, RZ ;  /* 0x0000001005057819 */ /* 0x000fe400000006ff */
[----:B------:R-:W-:-:S02]  /*28b0*/  SHF.L.U32 R8, R7, 0x10, RZ ;  /* 0x0000001007087819 */ /* 0x000fc400000006ff */
[----:B------:R-:W-:Y:S01]  /*28c0*/  SHF.L.U32 R10, R10, 0x10, RZ ;  /* 0x000000100a0a7819 */ /* 0x000fe200000006ff */
[----:B------:R-:W-:Y:S01]  /*28d0*/  FADD R13, R13, R14 ;  /* 0x0000000e0d0d7221 */ /* 0x000fe20000000000 */
[----:B------:R-:W-:Y:S02]  /*28e0*/  SHF.L.U32 R11, R11, 0x10, RZ ;  /* 0x000000100b0b7819 */ /* 0x000fe400000006ff */
[----:B------:R-:W-:Y:S02]  /*28f0*/  SHF.L.U32 R20, R15, 0x10, RZ ;  /* 0x000000100f147819 */ /* 0x000fe400000006ff */
[----:B------:R-:W-:Y:S02]  /*2900*/  SHF.L.U32 R18, R18, 0x10, RZ ;  /* 0x0000001012127819 */ /* 0x000fe400000006ff */
[----:B------:R-:W-:Y:S01]  /*2910*/  SHF.L.U32 R19, R19, 0x10, RZ ;  /* 0x0000001013137819 */ /* 0x000fe200000006ff */
[----:B------:R-:W-:Y:S01]  /*2920*/  FADD R7, R5, R8 ;  /* 0x0000000805077221 */ /* 0x000fe20000000000 */
[C---:B------:R-:W-:Y:S01]  /*2930*/  FMUL R2, R6.reuse, R25 ;  /* 0x0000001906027220 */ /* 0x040fe20000400000 */
[----:B------:R-:W-:Y:S01]  /*2940*/  FMUL R4, R6, R21 ;  /* 0x0000001506047220 */ /* 0x000fe20000400000 */
[----:B------:R-:W-:Y:S01]  /*2950*/  FADD R10, R10, R9 ;  /* 0x000000090a0a7221 */ /* 0x000fe20000000000 */
[----:B------:R-:W-:Y:S01]  /*2960*/  FADD R12, R12, 1 ;  /* 0x3f8000000c0c7421 */ /* 0x000fe20000000000 */
[----:B------:R-:W-:Y:S01]  /*2970*/  FADD R5, R16, 1 ;  /* 0x3f80000010057421 */ /* 0x000fe20000000000 */
[----:B------:R-:W-:Y:S01]  /*2980*/  FMUL R6, R6, R27 ;  /* 0x0000001b06067220 */ /* 0x000fe20000400000 */
[----:B------:R-:W-:Y:S01]  /*2990*/  FADD R11, R11, R20 ;  /* 0x000000140b0b7221 */ /* 0x000fe20000000000 */
[----:B------:R-:W-:Y:S01]  /*29a0*/  FADD R19, R18, R19 ;  /* 0x0000001312137221 */ /* 0x000fe20000000000 */
[----:B------:R-:W-:Y:S01]  /*29b0*/  FADD R23, R23, 1 ;  /* 0x3f80000017177421 */ /* 0x000fe20000000000 */
[----:B------:R-:W-:Y:S01]  /*29c0*/  FADD R13, R13, 1 ;  /* 0x3f8000000d0d7421 */ /* 0x000fe20000000000 */
[----:B------:R-:W-:Y:S01]  /*29d0*/  FFMA R3, R3, R12, R10 ;  /* 0x0000000c03037223 */ /* 0x000fe2000000000a */
[----:B------:R-:W-:Y:S01]  /*29e0*/  FFMA R4, R4, R5, R7 ;  /* 0x0000000504047223 */ /* 0x000fe20000000007 */
[----:B------:R-:W-:Y:S01]  /*29f0*/  FFMA R11, R2, R23, R11 ;  /* 0x00000017020b7223 */ /* 0x000fe2000000000b */
[----:B------:R-:W-:-:S03]  /*2a00*/  FFMA R6, R6, R13, R19 ;  /* 0x0000000d06067223 */ /* 0x000fc60000000013 */
[----:B------:R-:W-:Y:S01]  /*2a10*/  F2FP.BF16.PACK_AB R4, R4, R3 ;  /* 0x000000030404723e */ /* 0x000fe200000010ff */
[----:B------:R-:W-:Y:S01]  /*2a20*/  IMAD.WIDE R2, R17, R0, c[0x0][0x188] ;  /* 0x0000620011027625 */ /* 0x000fe200078e0200 */
[----:B------:R-:W-:Y:S01]  /*2a30*/  F2FP.BF16.PACK_AB R5, R6, R11 ;  /* 0x0000000b0605723e */ /* 0x000fe200000010ff */
[----:B------:R-:W-:Y:S06]  /*2a40*/  @P1 EXIT ;  /* 0x000000000000194d */ /* 0x000fec0003800000 */
[----:B------:R-:W-:Y:S01]  /*2a50*/  STG.E.64 [R2.64], R4 ;  /* 0x0000000402007986 */ /* 0x000fe2000c101b04 */
[----:B------:R-:W-:Y:S05]  /*2a60*/  EXIT ;  /* 0x000000000000794d */ /* 0x000fea0003800000 */
.L_x_0:
[----:B------:R-:W-:-:S00]  /*2a70*/  BRA `(.L_x_0) ;  /* 0xfffffff000007947 */ /* 0x000fc0000383ffff */
[----:B------:R-:W-:-:S00]  /*2a80*/  NOP ;  /* 0x0000000000007918 */ /* 0x000fc00000000000 */
[----:B------:R-:W-:-:S00]  /*2a90*/  NOP ;  /* 0x0000000000007918 */ /* 0x000fc00000000000 */
[----:B------:R-:W-:-:S00]  /*2aa0*/  NOP ;  /* 0x0000000000007918 */ /* 0x000fc00000000000 */
[----:B------:R-:W-:-:S00]  /*2ab0*/  NOP ;  /* 0x0000000000007918 */ /* 0x000fc00000000000 */
[----:B------:R-:W-:-:S00]  /*2ac0*/  NOP ;  /* 0x0000000000007918 */ /* 0x000fc00000000000 */
[----:B------:R-:W-:-:S00]  /*2ad0*/  NOP ;  /* 0x0000000000007918 */ /* 0x000fc00000000000 */
[----:B------:R-:W-:-:S00]  /*2ae0*/  NOP ;  /* 0x0000000000007918 */ /* 0x000fc00000000000 */
[----:B------:R-:W-:-:S00]  /*2af0*/  NOP ;  /* 0x0000000000007918 */ /* 0x000fc00000000000 */
.L_x_1:


//--------------------- .nv.global.init           --------------------------
	.section	.nv.global.init,"aw",@progbits
.nv.global.init:
	.type		_$_str,@object
	.size		_$_str,(.L_0 - _$_str)
_$_str:
        /*0000*/ 	.byte	0x5f, 0x5f, 0x43, 0x55, 0x44, 0x41, 0x5f, 0x46, 0x54, 0x5a, 0x00
.L_0:


//--------------------- .nv.shared.triton_red_fused_add_mul_native_layer_norm_12 --------------------------
	.section	.nv.shared.triton_red_fused_add_mul_native_layer_norm_12,"aw",@nobits
	.sectionflags	@""
	.align	16
